







.version 6.4
.target sm_30
.address_size 64




.visible .entry _Z13GPU_laplace3diiiiPfS_(
.param .u32 _Z13GPU_laplace3diiiiPfS__param_0,
.param .u32 _Z13GPU_laplace3diiiiPfS__param_1,
.param .u32 _Z13GPU_laplace3diiiiPfS__param_2,
.param .u32 _Z13GPU_laplace3diiiiPfS__param_3,
.param .u64 _Z13GPU_laplace3diiiiPfS__param_4,
.param .u64 _Z13GPU_laplace3diiiiPfS__param_5
)
{
.reg .pred %p<122>;
.reg .f32 %f<136>;
.reg .b32 %r<472>;
.reg .b64 %rd<72>;

	.shared .align 4 .b8 _ZZ13GPU_laplace3diiiiPfS_E2u1[2448];

ld.param.u32 %r80, [_Z13GPU_laplace3diiiiPfS__param_0];
ld.param.u32 %r81, [_Z13GPU_laplace3diiiiPfS__param_1];
ld.param.u32 %r82, [_Z13GPU_laplace3diiiiPfS__param_2];
ld.param.u32 %r83, [_Z13GPU_laplace3diiiiPfS__param_3];
ld.param.u64 %rd1, [_Z13GPU_laplace3diiiiPfS__param_4];
ld.param.u64 %rd2, [_Z13GPU_laplace3diiiiPfS__param_5];
mov.u32 %r1, %tid.x;
mov.u32 %r2, %tid.y;
shl.b32 %r85, %r2, 5;
add.s32 %r3, %r85, %r1;
mov.pred %p121, 0;
setp.gt.s32	%p6, %r3, 75;
@%p6 bra BB0_5;

setp.lt.u32	%p7, %r2, 2;
@%p7 bra BB0_3;
bra.uni BB0_2;

BB0_3:
mad.lo.s32 %r432, %r2, 5, -1;
mov.u32 %r431, %r1;
bra.uni BB0_4;

BB0_2:
shr.u32 %r86, %r3, 31;
add.s32 %r87, %r3, %r86;
shr.s32 %r88, %r87, 1;
and.b32 %r89, %r87, -2;
sub.s32 %r90, %r3, %r89;
mad.lo.s32 %r431, %r90, 33, -1;
add.s32 %r432, %r88, -33;

BB0_4:
add.s32 %r91, %r432, 1;
mov.u32 %r92, 34;
mul24.lo.s32 %r93, %r91, %r92;
add.s32 %r94, %r431, %r93;
add.s32 %r434, %r94, 205;
mov.u32 %r95, %ctaid.x;
mov.u32 %r96, 32;
mul24.lo.s32 %r97, %r95, %r96;
add.s32 %r98, %r97, %r431;
mov.u32 %r99, %ctaid.y;
mov.u32 %r100, 4;
mul24.lo.s32 %r101, %r99, %r100;
add.s32 %r102, %r101, %r432;
mul24.lo.s32 %r103, %r102, %r83;
add.s32 %r436, %r103, %r98;
setp.gt.s32	%p8, %r98, -1;
setp.lt.s32	%p9, %r98, %r80;
and.pred %p10, %p8, %p9;
setp.gt.s32	%p11, %r102, -1;
and.pred %p12, %p10, %p11;
setp.lt.s32	%p13, %r102, %r81;
and.pred %p121, %p12, %p13;

BB0_5:
mov.u32 %r104, %ctaid.x;
mov.u32 %r105, 32;
mul24.lo.s32 %r106, %r104, %r105;
mov.u32 %r107, %ctaid.y;
mov.u32 %r108, 4;
mul24.lo.s32 %r109, %r107, %r108;
add.s32 %r110, %r2, 1;
mov.u32 %r111, 34;
mul24.lo.s32 %r112, %r110, %r111;
add.s32 %r113, %r106, %r1;
add.s32 %r114, %r109, %r2;
setp.ge.s32	%p14, %r113, %r80;
setp.lt.s32	%p15, %r113, %r80;
setp.ge.s32	%p16, %r114, %r81;
setp.lt.s32	%p17, %r114, %r81;
and.pred %p3, %p15, %p17;
add.s32 %r115, %r112, %r1;
shl.b32 %r116, %r115, 2;
mov.u32 %r117, _ZZ13GPU_laplace3diiiiPfS_E2u1;
add.s32 %r118, %r116, %r117;
or.pred %p18, %p14, %p16;
@%p18 bra BB0_7;

mul24.lo.s32 %r124, %r114, %r83;
mov.u32 %r128, %tid.x;
add.s32 %r129, %r106, %r128;
add.s32 %r130, %r124, %r129;
cvta.to.global.u64 %rd3, %rd1;
mul.wide.s32 %rd4, %r130, 4;
add.s64 %rd5, %rd3, %rd4;
ld.global.f32 %f19, [%rd5];
add.s32 %r352, %r118, 4;
st.shared.f32 [%r352+1632], %f19;

BB0_7:
shl.b32 %r131, %r434, 2;
add.s32 %r14, %r117, %r131;
@!%p121 bra BB0_9;
bra.uni BB0_8;

BB0_8:
cvta.to.global.u64 %rd6, %rd1;
mul.wide.s32 %rd7, %r436, 4;
add.s64 %rd8, %rd6, %rd7;
ld.global.f32 %f20, [%rd8];
st.shared.f32 [%r14+816], %f20;

BB0_9:
setp.lt.s32	%p19, %r82, 1;
@%p19 bra BB0_106;

mul24.lo.s32 %r15, %r81, %r83;
mov.u32 %r141, %tid.x;
add.s32 %r142, %r106, %r141;
setp.eq.s32	%p20, %r142, 0;
mov.u32 %r437, 0;
add.s32 %r143, %r80, -1;
setp.eq.s32	%p21, %r142, %r143;
or.pred %p22, %p20, %p21;
setp.eq.s32	%p23, %r114, 0;
or.pred %p24, %p22, %p23;
add.s32 %r149, %r81, -1;
setp.eq.s32	%p25, %r114, %r149;
or.pred %p4, %p24, %p25;
mul24.lo.s32 %r150, %r114, %r83;
add.s32 %r469, %r150, %r142;
and.b32 %r137, %r82, 3;
setp.eq.s32	%p26, %r137, 0;
@%p26 bra BB0_11;

setp.eq.s32	%p27, %r137, 1;
@%p27 bra BB0_13;
bra.uni BB0_14;

BB0_13:
mov.u32 %r441, %r469;
bra.uni BB0_38;

BB0_11:
mov.u32 %r441, %r469;
bra.uni BB0_51;

BB0_14:
setp.eq.s32	%p28, %r137, 2;
@%p28 bra BB0_15;
bra.uni BB0_16;

BB0_15:
mov.u32 %r441, %r469;
bra.uni BB0_25;

BB0_16:
add.s32 %r441, %r150, %r142;
@!%p3 bra BB0_19;
bra.uni BB0_17;

BB0_17:
add.s32 %r173, %r150, %r142;
add.s32 %r441, %r15, %r173;
add.s32 %r353, %r118, 4;
ld.shared.f32 %f21, [%r353+816];
add.s32 %r354, %r118, 4;
ld.shared.f32 %f22, [%r354+1632];
add.s32 %r355, %r118, 4;
st.shared.f32 [%r355], %f21;
add.s32 %r356, %r118, 4;
st.shared.f32 [%r356+816], %f22;
add.s32 %r174, %r82, -1;
setp.lt.s32	%p29, %r174, 1;
@%p29 bra BB0_19;

cvta.to.global.u64 %rd9, %rd1;
mul.wide.s32 %rd10, %r441, 4;
add.s64 %rd11, %rd9, %rd10;
ld.global.f32 %f23, [%rd11];
add.s32 %r357, %r118, 4;
st.shared.f32 [%r357+1632], %f23;

BB0_19:
@!%p121 bra BB0_22;
bra.uni BB0_20;

BB0_20:
add.s32 %r436, %r15, %r436;
ld.shared.f32 %f24, [%r14];
ld.shared.f32 %f25, [%r14+816];
st.shared.f32 [%r14+-816], %f24;
st.shared.f32 [%r14], %f25;
add.s32 %r175, %r82, -1;
setp.lt.s32	%p30, %r175, 1;
@%p30 bra BB0_22;

cvta.to.global.u64 %rd12, %rd1;
mul.wide.s32 %rd13, %r436, 4;
add.s64 %rd14, %rd12, %rd13;
ld.global.f32 %f26, [%rd14];
st.shared.f32 [%r14+816], %f26;

BB0_22:
bar.sync 0;
@!%p3 bra BB0_24;
bra.uni BB0_23;

BB0_23:
add.s32 %r358, %r118, 4;
ld.shared.f32 %f27, [%r358+816];
add.s32 %r187, %r150, %r142;
cvta.to.global.u64 %rd15, %rd2;
mul.wide.s32 %rd16, %r187, 4;
add.s64 %rd17, %rd15, %rd16;
st.global.f32 [%rd17], %f27;

BB0_24:
bar.sync 0;
mov.u32 %r437, 1;

BB0_25:
@!%p3 bra BB0_29;
bra.uni BB0_26;

BB0_26:
add.s32 %r26, %r15, %r441;
add.s32 %r359, %r118, 4;
ld.shared.f32 %f28, [%r359+816];
add.s32 %r360, %r118, 4;
ld.shared.f32 %f29, [%r360+1632];
add.s32 %r361, %r118, 4;
st.shared.f32 [%r361], %f28;
add.s32 %r362, %r118, 4;
st.shared.f32 [%r362+816], %f29;
add.s32 %r200, %r82, -1;
setp.ge.s32	%p31, %r437, %r200;
@%p31 bra BB0_28;

cvta.to.global.u64 %rd18, %rd1;
mul.wide.s32 %rd19, %r26, 4;
add.s64 %rd20, %rd18, %rd19;
ld.global.f32 %f30, [%rd20];
add.s32 %r363, %r118, 4;
st.shared.f32 [%r363+1632], %f30;

BB0_28:
mov.u32 %r469, %r441;
mov.u32 %r441, %r26;

BB0_29:
@!%p121 bra BB0_32;
bra.uni BB0_30;

BB0_30:
add.s32 %r436, %r15, %r436;
ld.shared.f32 %f31, [%r14];
ld.shared.f32 %f32, [%r14+816];
st.shared.f32 [%r14+-816], %f31;
st.shared.f32 [%r14], %f32;
add.s32 %r201, %r82, -1;
setp.ge.s32	%p32, %r437, %r201;
@%p32 bra BB0_32;

cvta.to.global.u64 %rd21, %rd1;
mul.wide.s32 %rd22, %r436, 4;
add.s64 %rd23, %rd21, %rd22;
ld.global.f32 %f33, [%rd23];
st.shared.f32 [%r14+816], %f33;

BB0_32:
bar.sync 0;
@!%p3 bra BB0_37;
bra.uni BB0_33;

BB0_33:
setp.eq.s32	%p33, %r437, 0;
or.pred %p34, %p4, %p33;
add.s32 %r202, %r82, -1;
setp.eq.s32	%p35, %r437, %r202;
or.pred %p36, %p34, %p35;
@%p36 bra BB0_35;
bra.uni BB0_34;

BB0_35:
add.s32 %r370, %r118, 4;
ld.shared.f32 %f130, [%r370+816];
bra.uni BB0_36;

BB0_34:
add.s32 %r364, %r118, 4;
ld.shared.f32 %f34, [%r364+820];
add.s32 %r365, %r118, 4;
ld.shared.f32 %f35, [%r365+812];
add.f32 %f36, %f35, %f34;
add.s32 %r366, %r118, 4;
ld.shared.f32 %f37, [%r366+680];
add.f32 %f38, %f36, %f37;
add.s32 %r367, %r118, 4;
ld.shared.f32 %f39, [%r367+952];
add.f32 %f40, %f38, %f39;
add.s32 %r368, %r118, 4;
ld.shared.f32 %f41, [%r368];
add.f32 %f42, %f40, %f41;
add.s32 %r369, %r118, 4;
ld.shared.f32 %f43, [%r369+1632];
add.f32 %f44, %f42, %f43;
mul.f32 %f130, %f44, 0f3E2AAAAB;

BB0_36:
cvta.to.global.u64 %rd24, %rd2;
mul.wide.s32 %rd25, %r469, 4;
add.s64 %rd26, %rd24, %rd25;
st.global.f32 [%rd26], %f130;

BB0_37:
bar.sync 0;
add.s32 %r437, %r437, 1;

BB0_38:
@!%p3 bra BB0_42;
bra.uni BB0_39;

BB0_39:
add.s32 %r36, %r15, %r441;
add.s32 %r371, %r118, 4;
ld.shared.f32 %f45, [%r371+816];
add.s32 %r372, %r118, 4;
ld.shared.f32 %f46, [%r372+1632];
add.s32 %r373, %r118, 4;
st.shared.f32 [%r373], %f45;
add.s32 %r374, %r118, 4;
st.shared.f32 [%r374+816], %f46;
add.s32 %r203, %r82, -1;
setp.ge.s32	%p37, %r437, %r203;
@%p37 bra BB0_41;

cvta.to.global.u64 %rd27, %rd1;
mul.wide.s32 %rd28, %r36, 4;
add.s64 %rd29, %rd27, %rd28;
ld.global.f32 %f47, [%rd29];
add.s32 %r375, %r118, 4;
st.shared.f32 [%r375+1632], %f47;

BB0_41:
mov.u32 %r469, %r441;
mov.u32 %r441, %r36;

BB0_42:
@!%p121 bra BB0_45;
bra.uni BB0_43;

BB0_43:
add.s32 %r436, %r15, %r436;
ld.shared.f32 %f48, [%r14];
ld.shared.f32 %f49, [%r14+816];
st.shared.f32 [%r14+-816], %f48;
st.shared.f32 [%r14], %f49;
add.s32 %r204, %r82, -1;
setp.ge.s32	%p38, %r437, %r204;
@%p38 bra BB0_45;

cvta.to.global.u64 %rd30, %rd1;
mul.wide.s32 %rd31, %r436, 4;
add.s64 %rd32, %rd30, %rd31;
ld.global.f32 %f50, [%rd32];
st.shared.f32 [%r14+816], %f50;

BB0_45:
bar.sync 0;
@!%p3 bra BB0_50;
bra.uni BB0_46;

BB0_46:
setp.eq.s32	%p39, %r437, 0;
or.pred %p40, %p4, %p39;
add.s32 %r205, %r82, -1;
setp.eq.s32	%p41, %r437, %r205;
or.pred %p42, %p40, %p41;
@%p42 bra BB0_48;
bra.uni BB0_47;

BB0_48:
add.s32 %r382, %r118, 4;
ld.shared.f32 %f131, [%r382+816];
bra.uni BB0_49;

BB0_47:
add.s32 %r376, %r118, 4;
ld.shared.f32 %f51, [%r376+820];
add.s32 %r377, %r118, 4;
ld.shared.f32 %f52, [%r377+812];
add.f32 %f53, %f52, %f51;
add.s32 %r378, %r118, 4;
ld.shared.f32 %f54, [%r378+680];
add.f32 %f55, %f53, %f54;
add.s32 %r379, %r118, 4;
ld.shared.f32 %f56, [%r379+952];
add.f32 %f57, %f55, %f56;
add.s32 %r380, %r118, 4;
ld.shared.f32 %f58, [%r380];
add.f32 %f59, %f57, %f58;
add.s32 %r381, %r118, 4;
ld.shared.f32 %f60, [%r381+1632];
add.f32 %f61, %f59, %f60;
mul.f32 %f131, %f61, 0f3E2AAAAB;

BB0_49:
cvta.to.global.u64 %rd33, %rd2;
mul.wide.s32 %rd34, %r469, 4;
add.s64 %rd35, %rd33, %rd34;
st.global.f32 [%rd35], %f131;

BB0_50:
bar.sync 0;
add.s32 %r437, %r437, 1;

BB0_51:
setp.lt.u32	%p43, %r82, 4;
@%p43 bra BB0_106;

sub.s32 %r455, %r82, %r437;
neg.s32 %r454, %r437;

BB0_53:
setp.ge.s32	%p44, %r142, %r80;
or.pred %p46, %p44, %p16;
@%p46 bra BB0_54;

add.s32 %r461, %r15, %r441;
add.s32 %r383, %r118, 4;
ld.shared.f32 %f62, [%r383+816];
add.s32 %r384, %r118, 4;
ld.shared.f32 %f63, [%r384+1632];
add.s32 %r385, %r118, 4;
st.shared.f32 [%r385], %f62;
add.s32 %r386, %r118, 4;
st.shared.f32 [%r386+816], %f63;
add.s32 %r217, %r82, -1;
setp.ge.s32	%p47, %r437, %r217;
@%p47 bra BB0_57;

cvta.to.global.u64 %rd36, %rd1;
mul.wide.s32 %rd37, %r461, 4;
add.s64 %rd38, %rd36, %rd37;
ld.global.f32 %f64, [%rd38];
add.s32 %r387, %r118, 4;
st.shared.f32 [%r387+1632], %f64;

BB0_57:
mov.u32 %r469, %r441;
bra.uni BB0_58;

BB0_54:
mov.u32 %r461, %r441;

BB0_58:
@!%p121 bra BB0_61;
bra.uni BB0_59;

BB0_59:
add.s32 %r436, %r15, %r436;
ld.shared.f32 %f65, [%r14];
ld.shared.f32 %f66, [%r14+816];
st.shared.f32 [%r14+-816], %f65;
st.shared.f32 [%r14], %f66;
add.s32 %r219, %r82, -1;
setp.ge.s32	%p48, %r437, %r219;
@%p48 bra BB0_61;

cvta.to.global.u64 %rd39, %rd1;
mul.wide.s32 %rd40, %r436, 4;
add.s64 %rd41, %rd39, %rd40;
ld.global.f32 %f67, [%rd41];
st.shared.f32 [%r14+816], %f67;

BB0_61:
bar.sync 0;
@%p46 bra BB0_66;

setp.eq.s32	%p52, %r454, 0;
or.pred %p60, %p4, %p52;
add.s32 %r242, %r82, %r454;
setp.eq.s32	%p61, %r242, 1;
or.pred %p62, %p60, %p61;
@%p62 bra BB0_64;
bra.uni BB0_63;

BB0_64:
add.s32 %r394, %r118, 4;
ld.shared.f32 %f132, [%r394+816];
bra.uni BB0_65;

BB0_63:
add.s32 %r388, %r118, 4;
ld.shared.f32 %f68, [%r388+820];
add.s32 %r389, %r118, 4;
ld.shared.f32 %f69, [%r389+812];
add.f32 %f70, %f69, %f68;
add.s32 %r390, %r118, 4;
ld.shared.f32 %f71, [%r390+680];
add.f32 %f72, %f70, %f71;
add.s32 %r391, %r118, 4;
ld.shared.f32 %f73, [%r391+952];
add.f32 %f74, %f72, %f73;
add.s32 %r392, %r118, 4;
ld.shared.f32 %f75, [%r392];
add.f32 %f76, %f74, %f75;
add.s32 %r393, %r118, 4;
ld.shared.f32 %f77, [%r393+1632];
add.f32 %f78, %f76, %f77;
mul.f32 %f132, %f78, 0f3E2AAAAB;

BB0_65:
cvta.to.global.u64 %rd42, %rd2;
mul.wide.s32 %rd43, %r469, 4;
add.s64 %rd44, %rd42, %rd43;
st.global.f32 [%rd44], %f132;

BB0_66:
bar.sync 0;
add.s32 %r59, %r437, 1;
@%p46 bra BB0_67;

add.s32 %r464, %r15, %r461;
add.s32 %r395, %r118, 4;
ld.shared.f32 %f79, [%r395+816];
add.s32 %r396, %r118, 4;
ld.shared.f32 %f80, [%r396+1632];
add.s32 %r397, %r118, 4;
st.shared.f32 [%r397], %f79;
add.s32 %r398, %r118, 4;
st.shared.f32 [%r398+816], %f80;
add.s32 %r254, %r82, -1;
setp.ge.s32	%p66, %r59, %r254;
@%p66 bra BB0_70;

cvta.to.global.u64 %rd45, %rd1;
mul.wide.s32 %rd46, %r464, 4;
add.s64 %rd47, %rd45, %rd46;
ld.global.f32 %f81, [%rd47];
add.s32 %r399, %r118, 4;
st.shared.f32 [%r399+1632], %f81;

BB0_70:
mov.u32 %r469, %r461;
bra.uni BB0_71;

BB0_67:
mov.u32 %r464, %r461;

BB0_71:
@!%p121 bra BB0_74;
bra.uni BB0_72;

BB0_72:
add.s32 %r436, %r15, %r436;
ld.shared.f32 %f82, [%r14];
ld.shared.f32 %f83, [%r14+816];
st.shared.f32 [%r14+-816], %f82;
st.shared.f32 [%r14], %f83;
add.s32 %r256, %r82, -1;
setp.ge.s32	%p67, %r59, %r256;
@%p67 bra BB0_74;

cvta.to.global.u64 %rd48, %rd1;
mul.wide.s32 %rd49, %r436, 4;
add.s64 %rd50, %rd48, %rd49;
ld.global.f32 %f84, [%rd50];
st.shared.f32 [%r14+816], %f84;

BB0_74:
bar.sync 0;
@%p46 bra BB0_79;

setp.eq.s32	%p71, %r454, 1;
or.pred %p79, %p4, %p71;
add.s32 %r279, %r82, %r454;
setp.eq.s32	%p80, %r279, 2;
or.pred %p81, %p79, %p80;
@%p81 bra BB0_77;
bra.uni BB0_76;

BB0_77:
add.s32 %r406, %r118, 4;
ld.shared.f32 %f133, [%r406+816];
bra.uni BB0_78;

BB0_76:
add.s32 %r400, %r118, 4;
ld.shared.f32 %f85, [%r400+820];
add.s32 %r401, %r118, 4;
ld.shared.f32 %f86, [%r401+812];
add.f32 %f87, %f86, %f85;
add.s32 %r402, %r118, 4;
ld.shared.f32 %f88, [%r402+680];
add.f32 %f89, %f87, %f88;
add.s32 %r403, %r118, 4;
ld.shared.f32 %f90, [%r403+952];
add.f32 %f91, %f89, %f90;
add.s32 %r404, %r118, 4;
ld.shared.f32 %f92, [%r404];
add.f32 %f93, %f91, %f92;
add.s32 %r405, %r118, 4;
ld.shared.f32 %f94, [%r405+1632];
add.f32 %f95, %f93, %f94;
mul.f32 %f133, %f95, 0f3E2AAAAB;

BB0_78:
cvta.to.global.u64 %rd51, %rd2;
mul.wide.s32 %rd52, %r469, 4;
add.s64 %rd53, %rd51, %rd52;
st.global.f32 [%rd53], %f133;

BB0_79:
bar.sync 0;
add.s32 %r65, %r437, 2;
@%p46 bra BB0_80;

add.s32 %r467, %r15, %r464;
add.s32 %r407, %r118, 4;
ld.shared.f32 %f96, [%r407+816];
add.s32 %r408, %r118, 4;
ld.shared.f32 %f97, [%r408+1632];
add.s32 %r409, %r118, 4;
st.shared.f32 [%r409], %f96;
add.s32 %r410, %r118, 4;
st.shared.f32 [%r410+816], %f97;
add.s32 %r291, %r82, -1;
setp.ge.s32	%p85, %r65, %r291;
@%p85 bra BB0_83;

cvta.to.global.u64 %rd54, %rd1;
mul.wide.s32 %rd55, %r467, 4;
add.s64 %rd56, %rd54, %rd55;
ld.global.f32 %f98, [%rd56];
add.s32 %r411, %r118, 4;
st.shared.f32 [%r411+1632], %f98;

BB0_83:
mov.u32 %r469, %r464;
bra.uni BB0_84;

BB0_80:
mov.u32 %r467, %r464;

BB0_84:
@!%p121 bra BB0_87;
bra.uni BB0_85;

BB0_85:
add.s32 %r436, %r15, %r436;
ld.shared.f32 %f99, [%r14];
ld.shared.f32 %f100, [%r14+816];
st.shared.f32 [%r14+-816], %f99;
st.shared.f32 [%r14], %f100;
add.s32 %r293, %r82, -1;
setp.ge.s32	%p86, %r65, %r293;
@%p86 bra BB0_87;

cvta.to.global.u64 %rd57, %rd1;
mul.wide.s32 %rd58, %r436, 4;
add.s64 %rd59, %rd57, %rd58;
ld.global.f32 %f101, [%rd59];
st.shared.f32 [%r14+816], %f101;

BB0_87:
bar.sync 0;
@%p46 bra BB0_92;

setp.eq.s32	%p90, %r454, 2;
or.pred %p98, %p4, %p90;
setp.eq.s32	%p99, %r455, 3;
or.pred %p100, %p98, %p99;
@%p100 bra BB0_90;
bra.uni BB0_89;

BB0_90:
add.s32 %r418, %r118, 4;
ld.shared.f32 %f134, [%r418+816];
bra.uni BB0_91;

BB0_89:
add.s32 %r412, %r118, 4;
ld.shared.f32 %f102, [%r412+820];
add.s32 %r413, %r118, 4;
ld.shared.f32 %f103, [%r413+812];
add.f32 %f104, %f103, %f102;
add.s32 %r414, %r118, 4;
ld.shared.f32 %f105, [%r414+680];
add.f32 %f106, %f104, %f105;
add.s32 %r415, %r118, 4;
ld.shared.f32 %f107, [%r415+952];
add.f32 %f108, %f106, %f107;
add.s32 %r416, %r118, 4;
ld.shared.f32 %f109, [%r416];
add.f32 %f110, %f108, %f109;
add.s32 %r417, %r118, 4;
ld.shared.f32 %f111, [%r417+1632];
add.f32 %f112, %f110, %f111;
mul.f32 %f134, %f112, 0f3E2AAAAB;

BB0_91:
cvta.to.global.u64 %rd60, %rd2;
mul.wide.s32 %rd61, %r469, 4;
add.s64 %rd62, %rd60, %rd61;
st.global.f32 [%rd62], %f134;

BB0_92:
bar.sync 0;
add.s32 %r71, %r437, 3;
@%p46 bra BB0_93;

add.s32 %r441, %r15, %r467;
add.s32 %r419, %r118, 4;
ld.shared.f32 %f113, [%r419+816];
add.s32 %r420, %r118, 4;
ld.shared.f32 %f114, [%r420+1632];
add.s32 %r421, %r118, 4;
st.shared.f32 [%r421], %f113;
add.s32 %r422, %r118, 4;
st.shared.f32 [%r422+816], %f114;
add.s32 %r327, %r82, -1;
setp.ge.s32	%p104, %r71, %r327;
@%p104 bra BB0_96;

cvta.to.global.u64 %rd63, %rd1;
mul.wide.s32 %rd64, %r441, 4;
add.s64 %rd65, %rd63, %rd64;
ld.global.f32 %f115, [%rd65];
add.s32 %r423, %r118, 4;
st.shared.f32 [%r423+1632], %f115;

BB0_96:
mov.u32 %r469, %r467;
bra.uni BB0_97;

BB0_93:
mov.u32 %r441, %r467;

BB0_97:
@!%p121 bra BB0_100;
bra.uni BB0_98;

BB0_98:
add.s32 %r436, %r15, %r436;
ld.shared.f32 %f116, [%r14];
ld.shared.f32 %f117, [%r14+816];
st.shared.f32 [%r14+-816], %f116;
st.shared.f32 [%r14], %f117;
add.s32 %r329, %r82, -1;
setp.ge.s32	%p105, %r71, %r329;
@%p105 bra BB0_100;

cvta.to.global.u64 %rd66, %rd1;
mul.wide.s32 %rd67, %r436, 4;
add.s64 %rd68, %rd66, %rd67;
ld.global.f32 %f118, [%rd68];
st.shared.f32 [%r14+816], %f118;

BB0_100:
bar.sync 0;
@%p46 bra BB0_105;

setp.eq.s32	%p109, %r454, 3;
or.pred %p117, %p4, %p109;
setp.eq.s32	%p118, %r455, 4;
or.pred %p119, %p117, %p118;
@%p119 bra BB0_103;
bra.uni BB0_102;

BB0_103:
add.s32 %r430, %r118, 4;
ld.shared.f32 %f135, [%r430+816];
bra.uni BB0_104;

BB0_102:
add.s32 %r424, %r118, 4;
ld.shared.f32 %f119, [%r424+820];
add.s32 %r425, %r118, 4;
ld.shared.f32 %f120, [%r425+812];
add.f32 %f121, %f120, %f119;
add.s32 %r426, %r118, 4;
ld.shared.f32 %f122, [%r426+680];
add.f32 %f123, %f121, %f122;
add.s32 %r427, %r118, 4;
ld.shared.f32 %f124, [%r427+952];
add.f32 %f125, %f123, %f124;
add.s32 %r428, %r118, 4;
ld.shared.f32 %f126, [%r428];
add.f32 %f127, %f125, %f126;
add.s32 %r429, %r118, 4;
ld.shared.f32 %f128, [%r429+1632];
add.f32 %f129, %f127, %f128;
mul.f32 %f135, %f129, 0f3E2AAAAB;

BB0_104:
cvta.to.global.u64 %rd69, %rd2;
mul.wide.s32 %rd70, %r469, 4;
add.s64 %rd71, %rd69, %rd70;
st.global.f32 [%rd71], %f135;

BB0_105:
bar.sync 0;
add.s32 %r455, %r455, -4;
add.s32 %r454, %r454, -4;
add.s32 %r437, %r437, 4;
setp.lt.s32	%p120, %r437, %r82;
@%p120 bra BB0_53;

BB0_106:
ret;
}




// ===== COMPILED SASS (sm_100) =====

	.target	sm_100

	.elftype	@"ET_EXEC"


//--------------------- .note.nv.tkinfo           --------------------------
	.section	.note.nv.tkinfo,"",@"SHT_NOTE"
	.sectionflags	@"SHF_NOTE_NV_TKINFO"
	.tkinfo
        /*0018*/ 	.word	0x00000002
        /*0030*/ 	.string	""
        /*0030*/ 	.string	"ptxas"
        /*0030*/ 	.string	"Cuda compilation tools, release 13.0, V13.0.88"
        /*0030*/ 	.string	"Build cuda_13.0.r13.0/compiler.36424714_0"
        /*0030*/ 	.string	"-arch sm_100 "



//--------------------- .note.nv.cuinfo           --------------------------
	.section	.note.nv.cuinfo,"",@"SHT_NOTE"
	.sectionflags	@"SHF_NOTE_NV_CUINFO"
        /*0018*/ 	.short	0x0002
        /*001a*/ 	.short	0x001e
        /*001c*/ 	.short	0x0082
	.zero		2


//--------------------- .nv.info                  --------------------------
	.section	.nv.info,"",@"SHT_CUDA_INFO"
	.align	4


	//----- nvinfo : EIATTR_REGCOUNT
	.align		4
        /*0000*/ 	.byte	0x04, 0x2f
        /*0002*/ 	.short	(.L_1 - .L_0)
	.align		4
.L_0:
        /*0004*/ 	.word	index@(_Z13GPU_laplace3diiiiPfS_)
        /*0008*/ 	.word	0x0000001a


	//----- nvinfo : EIATTR_FRAME_SIZE
	.align		4
.L_1:
        /*000c*/ 	.byte	0x04, 0x11
        /*000e*/ 	.short	(.L_3 - .L_2)
	.align		4
.L_2:
        /*0010*/ 	.word	index@(_Z13GPU_laplace3diiiiPfS_)
        /*0014*/ 	.word	0x00000000


	//----- nvinfo : EIATTR_MIN_STACK_SIZE
	.align		4
.L_3:
        /*0018*/ 	.byte	0x04, 0x12
        /*001a*/ 	.short	(.L_5 - .L_4)
	.align		4
.L_4:
        /*001c*/ 	.word	index@(_Z13GPU_laplace3diiiiPfS_)
        /*0020*/ 	.word	0x00000000
.L_5:


//--------------------- .nv.compat                --------------------------
	.section	.nv.compat,"",@"SHT_CUDA_COMPAT_INFO"
	.align	4
        /*0000*/ 	.byte	0x02, 0x09, 0x00, 0x00, 0x02, 0x02, 0x01, 0x00, 0x02, 0x05, 0x05, 0x00, 0x03, 0x07, 0x01, 0x01
        /*0010*/ 	.byte	0x02, 0x03, 0x00, 0x00, 0x02, 0x06, 0x01, 0x00, 0x04, 0x0b, 0x08, 0x00, 0x09, 0x00, 0x00, 0x00
        /*0020*/ 	.byte	0x00, 0x00, 0x00, 0x00


//--------------------- .nv.info._Z13GPU_laplace3diiiiPfS_ --------------------------
	.section	.nv.info._Z13GPU_laplace3diiiiPfS_,"",@"SHT_CUDA_INFO"
	.sectionflags	@""
	.align	4


	//----- nvinfo : EIATTR_CUDA_API_VERSION
	.align		4
        /*0000*/ 	.byte	0x04, 0x37
        /*0002*/ 	.short	(.L_7 - .L_6)
.L_6:
        /*0004*/ 	.word	0x00000082


	//----- nvinfo : EIATTR_KPARAM_INFO
	.align		4
.L_7:
        /*0008*/ 	.byte	0x04, 0x17
        /*000a*/ 	.short	(.L_9 - .L_8)
.L_8:
        /*000c*/ 	.word	0x00000000
        /*0010*/ 	.short	0x0005
        /*0012*/ 	.short	0x0018
        /*0014*/ 	.byte	0x00, 0xf0, 0x21, 0x00


	//----- nvinfo : EIATTR_KPARAM_INFO
	.align		4
.L_9:
        /*0018*/ 	.byte	0x04, 0x17
        /*001a*/ 	.short	(.L_11 - .L_10)
.L_10:
        /*001c*/ 	.word	0x00000000
        /*0020*/ 	.short	0x0004
        /*0022*/ 	.short	0x0010
        /*0024*/ 	.byte	0x00, 0xf0, 0x21, 0x00


	//----- nvinfo : EIATTR_KPARAM_INFO
	.align		4
.L_11:
        /*0028*/ 	.byte	0x04, 0x17
        /*002a*/ 	.short	(.L_13 - .L_12)
.L_12:
        /*002c*/ 	.word	0x00000000
        /*0030*/ 	.short	0x0003
        /*0032*/ 	.short	0x000c
        /*0034*/ 	.byte	0x00, 0xf0, 0x11, 0x00


	//----- nvinfo : EIATTR_KPARAM_INFO
	.align		4
.L_13:
        /*0038*/ 	.byte	0x04, 0x17
        /*003a*/ 	.short	(.L_15 - .L_14)
.L_14:
        /*003c*/ 	.word	0x00000000
        /*0040*/ 	.short	0x0002
        /*0042*/ 	.short	0x0008
        /*0044*/ 	.byte	0x00, 0xf0, 0x11, 0x00


	//----- nvinfo : EIATTR_KPARAM_INFO
	.align		4
.L_15:
        /*0048*/ 	.byte	0x04, 0x17
        /*004a*/ 	.short	(.L_17 - .L_16)
.L_16:
        /*004c*/ 	.word	0x00000000
        /*0050*/ 	.short	0x0001
        /*0052*/ 	.short	0x0004
        /*0054*/ 	.byte	0x00, 0xf0, 0x11, 0x00


	//----- nvinfo : EIATTR_KPARAM_INFO
	.align		4
.L_17:
        /*0058*/ 	.byte	0x04, 0x17
        /*005a*/ 	.short	(.L_19 - .L_18)
.L_18:
        /*005c*/ 	.word	0x00000000
        /*0060*/ 	.short	0x0000
        /*0062*/ 	.short	0x0000
        /*0064*/ 	.byte	0x00, 0xf0, 0x11, 0x00


	//----- nvinfo : EIATTR_SPARSE_MMA_MASK
	.align		4
.L_19:
        /*0068*/ 	.byte	0x03, 0x50
        /*006a*/ 	.short	0x0000


	//----- nvinfo : EIATTR_MAXREG_COUNT
	.align		4
        /*006c*/ 	.byte	0x03, 0x1b
        /*006e*/ 	.short	0x00ff


	//----- nvinfo : EIATTR_NUM_BARRIERS
	.align		4
        /*0070*/ 	.byte	0x02, 0x4c
        /*0072*/ 	.byte	0x01
	.zero		1


	//----- nvinfo : EIATTR_MERCURY_ISA_VERSION
	.align		4
        /*0074*/ 	.byte	0x03, 0x5f
        /*0076*/ 	.short	0x0101


	//----- nvinfo : EIATTR_VRC_CTA_INIT_COUNT
	.align		4
        /*0078*/ 	.byte	0x02, 0x4a
	.zero		1
	.zero		1


	//----- nvinfo : EIATTR_EXIT_INSTR_OFFSETS
	.align		4
        /*007c*/ 	.byte	0x04, 0x1c
        /*007e*/ 	.short	(.L_21 - .L_20)


	//   ....[0]....
.L_20:
        /*0080*/ 	.word	0x00000480


	//   ....[1]....
        /*0084*/ 	.word	0x00001010


	//   ....[2]....
        /*0088*/ 	.word	0x00001ff0


	//----- nvinfo : EIATTR_CRS_STACK_SIZE
	.align		4
.L_21:
        /*008c*/ 	.byte	0x04, 0x1e
        /*008e*/ 	.short	(.L_23 - .L_22)
.L_22:
        /*0090*/ 	.word	0x00000000


	//----- nvinfo : EIATTR_CBANK_PARAM_SIZE
	.align		4
.L_23:
        /*0094*/ 	.byte	0x03, 0x19
        /*0096*/ 	.short	0x0020


	//----- nvinfo : EIATTR_PARAM_CBANK
	.align		4
        /*0098*/ 	.byte	0x04, 0x0a
        /*009a*/ 	.short	(.L_25 - .L_24)
	.align		4
.L_24:
        /*009c*/ 	.word	index@(.nv.constant0._Z13GPU_laplace3diiiiPfS_)
        /*00a0*/ 	.short	0x0380
        /*00a2*/ 	.short	0x0020


	//----- nvinfo : EIATTR_SW_WAR
	.align		4
.L_25:
        /*00a4*/ 	.byte	0x04, 0x36
        /*00a6*/ 	.short	(.L_27 - .L_26)
.L_26:
        /*00a8*/ 	.word	0x00000008
.L_27:


//--------------------- .nv.callgraph             --------------------------
	.section	.nv.callgraph,"",@"SHT_CUDA_CALLGRAPH"
	.align	4
	.sectionentsize	8
	.align		4
        /*0000*/ 	.word	0x00000000
	.align		4
        /*0004*/ 	.word	0xffffffff
	.align		4
        /*0008*/ 	.word	0x00000000
	.align		4
        /*000c*/ 	.word	0xfffffffe
	.align		4
        /*0010*/ 	.word	0x00000000
	.align		4
        /*0014*/ 	.word	0xfffffffd
	.align		4
        /*0018*/ 	.word	0x00000000
	.align		4
        /*001c*/ 	.word	0xfffffffc


//--------------------- .text._Z13GPU_laplace3diiiiPfS_ --------------------------
	.section	.text._Z13GPU_laplace3diiiiPfS_,"ax",@progbits
	.align	128
        .global         _Z13GPU_laplace3diiiiPfS_
        .type           _Z13GPU_laplace3diiiiPfS_,@function
        .size           _Z13GPU_laplace3diiiiPfS_,(.L_x_79 - _Z13GPU_laplace3diiiiPfS_)
        .other          _Z13GPU_laplace3diiiiPfS_,@"STO_CUDA_ENTRY STV_DEFAULT"
_Z13GPU_laplace3diiiiPfS_:
.text._Z13GPU_laplace3diiiiPfS_:
[----:B------:R-:W-:Y:S01]  /*0000*/  LDC R1, c[0x0][0x37c] ;  /* 0x0000df00ff017b82 */ /* 0x000fe20000000800 */
[----:B------:R-:W0:Y:S01]  /*0010*/  S2R R2, SR_TID.X ;  /* 0x0000000000027919 */ /* 0x000e220000002100 */
[----:B------:R-:W-:Y:S01]  /*0020*/  BSSY.RECONVERGENT B0, `(.L_x_0) ;  /* 0x0000025000007945 */ /* 0x000fe20003800200 */
[----:B------:R-:W-:Y:S01]  /*0030*/  PLOP3.LUT P0, PT, PT, PT, PT, 0x8, 0x80 ;  /* 0x000000000080781c */ /* 0x000fe20003f0e170 */
[----:B------:R-:W0:Y:S01]  /*0040*/  S2R R3, SR_TID.Y ;  /* 0x0000000000037919 */ /* 0x000e220000002200 */
[----:B------:R-:W1:Y:S01]  /*0050*/  S2R R9, SR_CTAID.X ;  /* 0x0000000000097919 */ /* 0x000e620000002500 */
[----:B------:R-:W2:Y:S01]  /*0060*/  S2R R10, SR_CTAID.Y ;  /* 0x00000000000a7919 */ /* 0x000ea20000002600 */
[----:B0-----:R-:W-:-:S04]  /*0070*/  LEA R0, R3, R2, 0x5 ;  /* 0x0000000203007211 */ /* 0x001fc800078e28ff */
[----:B------:R-:W-:-:S13]  /*0080*/  ISETP.GT.AND P1, PT, R0, 0x4b, PT ;  /* 0x0000004b0000780c */ /* 0x000fda0003f24270 */
[----:B-12---:R-:W-:Y:S05]  /*0090*/  @P1 BRA `(.L_x_1) ;  /* 0x0000000000741947 */ /* 0x006fea0003800000 */
[----:B------:R-:W0:Y:S01]  /*00a0*/  S2R R6, SR_CTAID.X ;  /* 0x0000000000067919 */ /* 0x000e220000002500 */
[----:B------:R-:W-:Y:S01]  /*00b0*/  ISETP.GE.U32.AND P0, PT, R3, 0x2, PT ;  /* 0x000000020300780c */ /* 0x000fe20003f06070 */
[----:B------:R-:W1:Y:S01]  /*00c0*/  LDCU.64 UR6, c[0x0][0x380] ;  /* 0x00007000ff0677ac */ /* 0x000e620008000a00 */
[----:B------:R-:W2:Y:S01]  /*00d0*/  S2R R8, SR_CTAID.Y ;  /* 0x0000000000087919 */ /* 0x000ea20000002600 */
[----:B------:R-:W3:Y:S10]  /*00e0*/  LDCU UR4, c[0x0][0x38c] ;  /* 0x00007180ff0477ac */ /* 0x000ef40008000800 */
[----:B------:R-:W-:-:S02]  /*00f0*/  @P0 LEA.HI R5, R0, R0, RZ, 0x1 ;  /* 0x0000000000050211 */ /* 0x000fc400078f08ff */
[----:B------:R-:W-:Y:S02]  /*0100*/  @P0 MOV R4, 0x21 ;  /* 0x0000002100040802 */ /* 0x000fe40000000f00 */
[----:B------:R-:W-:-:S05]  /*0110*/  @P0 LOP3.LUT R7, R5, 0xfffffffe, RZ, 0xc0, !PT ;  /* 0xfffffffe05070812 */ /* 0x000fca00078ec0ff */
[----:B------:R-:W-:Y:S01]  /*0120*/  @P0 IMAD.IADD R7, R0, 0x1, -R7 ;  /* 0x0000000100070824 */ /* 0x000fe200078e0a07 */
[----:B------:R-:W-:Y:S01]  /*0130*/  @P0 LEA.HI.SX32 R0, R5, 0xffffffdf, 0x1f ;  /* 0xffffffdf05000811 */ /* 0x000fe200078ffaff */
[----:B---3--:R-:W-:Y:S02]  /*0140*/  USGXT UR4, UR4, 0x18 ;  /* 0x000000180404789a */ /* 0x008fe40008000200 */
[----:B------:R-:W-:Y:S01]  /*0150*/  @P0 IMAD R4, R7, R4, -0x1 ;  /* 0xffffffff07040424 */ /* 0x000fe200078e0204 */
[----:B------:R-:W-:Y:S02]  /*0160*/  @!P0 MOV R4, R2 ;  /* 0x0000000200048202 */ /* 0x000fe40000000f00 */
[----:B0-----:R-:W-:Y:S01]  /*0170*/  SGXT R7, R6, 0x18 ;  /* 0x000000180607781a */ /* 0x001fe20000000200 */
[----:B------:R-:W-:-:S04]  /*0180*/  @!P0 IMAD.MOV.U32 R6, RZ, RZ, 0x5 ;  /* 0x00000005ff068424 */ /* 0x000fc800078e00ff */
[----:B------:R-:W-:Y:S01]  /*0190*/  IMAD R5, R7, 0x20, R4 ;  /* 0x0000002007057824 */ /* 0x000fe200078e0204 */
[----:B--2---:R-:W-:Y:S01]  /*01a0*/  SGXT R7, R8, 0x18 ;  /* 0x000000180807781a */ /* 0x004fe20000000200 */
[----:B------:R-:W-:-:S03]  /*01b0*/  @!P0 IMAD R0, R3, R6, -0x1 ;  /* 0xffffffff03008424 */ /* 0x000fc600078e0206 */
[----:B-1----:R-:W-:Y:S02]  /*01c0*/  ISETP.GE.AND P0, PT, R5, UR6, PT ;  /* 0x0000000605007c0c */ /* 0x002fe4000bf06270 */
[----:B------:R-:W-:Y:S01]  /*01d0*/  LEA R6, R7, R0, 0x2 ;  /* 0x0000000007067211 */ /* 0x000fe200078e10ff */
[----:B------:R-:W-:Y:S01]  /*01e0*/  VIADD R0, R0, 0x1 ;  /* 0x0000000100007836 */ /* 0x000fe20000000000 */
[----:B------:R-:W-:-:S04]  /*01f0*/  ISETP.GT.AND P0, PT, R5, -0x1, !P0 ;  /* 0xffffffff0500780c */ /* 0x000fc80004704270 */
[----:B------:R-:W-:Y:S02]  /*0200*/  ISETP.GT.AND P0, PT, R6, -0x1, P0 ;  /* 0xffffffff0600780c */ /* 0x000fe40000704270 */
[----:B------:R-:W-:Y:S02]  /*0210*/  SGXT R7, R0, 0x18 ;  /* 0x000000180007781a */ /* 0x000fe40000000200 */
[C---:B------:R-:W-:Y:S02]  /*0220*/  ISETP.LT.AND P0, PT, R6.reuse, UR7, P0 ;  /* 0x0000000706007c0c */ /* 0x040fe40008701270 */
[----:B------:R-:W-:Y:S01]  /*0230*/  SGXT R0, R6, 0x18 ;  /* 0x000000180600781a */ /* 0x000fe20000000200 */
[----:B------:R-:W-:-:S04]  /*0240*/  IMAD R6, R7, 0x22, R4 ;  /* 0x0000002207067824 */ /* 0x000fc800078e0204 */
[----:B------:R-:W-:Y:S01]  /*0250*/  IMAD R0, R0, UR4, R5 ;  /* 0x0000000400007c24 */ /* 0x000fe2000f8e0205 */
[----:B------:R-:W-:-:S07]  /*0260*/  IADD3 R6, PT, PT, R6, 0xcd, RZ ;  /* 0x000000cd06067810 */ /* 0x000fce0007ffe0ff */
.L_x_1:
[----:B------:R-:W-:Y:S05]  /*0270*/  BSYNC.RECONVERGENT B0 ;  /* 0x0000000000007941 */ /* 0x000fea0003800200 */
.L_x_0:
[----:B------:R-:W0:Y:S01]  /*0280*/  LDCU.64 UR10, c[0x0][0x380] ;  /* 0x00007000ff0a77ac */ /* 0x000e220008000a00 */
[----:B------:R-:W-:Y:S02]  /*0290*/  SGXT R10, R10, 0x18 ;  /* 0x000000180a0a781a */ /* 0x000fe40000000200 */
[----:B------:R-:W-:Y:S01]  /*02a0*/  SGXT R9, R9, 0x18 ;  /* 0x000000180909781a */ /* 0x000fe20000000200 */
[----:B------:R-:W1:Y:S02]  /*02b0*/  LDCU.64 UR8, c[0x0][0x358] ;  /* 0x00006b00ff0877ac */ /* 0x000e640008000a00 */
[----:B------:R-:W-:Y:S01]  /*02c0*/  IMAD R5, R10, 0x4, R3 ;  /* 0x000000040a057824 */ /* 0x000fe200078e0203 */
[----:B------:R-:W-:Y:S02]  /*02d0*/  LEA R4, R9, R2, 0x5 ;  /* 0x0000000209047211 */ /* 0x000fe400078e28ff */
[----:B------:R-:W2:Y:S02]  /*02e0*/  @P0 LDC.64 R8, c[0x0][0x390] ;  /* 0x0000e400ff080b82 */ /* 0x000ea40000000a00 */
[----:B0-----:R-:W-:-:S04]  /*02f0*/  ISETP.GE.AND P1, PT, R5, UR11, PT ;  /* 0x0000000b05007c0c */ /* 0x001fc8000bf26270 */
[----:B------:R-:W-:-:S13]  /*0300*/  ISETP.GE.OR P1, PT, R4, UR10, P1 ;  /* 0x0000000a04007c0c */ /* 0x000fda0008f26670 */
[----:B------:R-:W0:Y:S01]  /*0310*/  @!P1 LDC R7, c[0x0][0x38c] ;  /* 0x0000e300ff079b82 */ /* 0x000e220000000800 */
[----:B------:R-:W-:-:S07]  /*0320*/  @!P1 SHF.R.S32.HI R12, RZ, RZ, R5 ;  /* 0x000000ffff0c9219 */ /* 0x000fce0000011405 */
[----:B------:R-:W3:Y:S01]  /*0330*/  @!P1 LDC.64 R10, c[0x0][0x390] ;  /* 0x0000e400ff0a9b82 */ /* 0x000ee20000000a00 */
[----:B0-----:R-:W-:Y:S02]  /*0340*/  @!P1 SHF.R.S32.HI R13, RZ, RZ, R7 ;  /* 0x000000ffff0d9219 */ /* 0x001fe40000011407 */
[----:B------:R-:W-:Y:S02]  /*0350*/  @!P1 SGXT R7, R12, 0x18 ;  /* 0x000000180c07981a */ /* 0x000fe40000000200 */
[----:B------:R-:W-:-:S05]  /*0360*/  @!P1 SGXT R12, R13, 0x18 ;  /* 0x000000180d0c981a */ /* 0x000fca0000000200 */
[----:B------:R-:W-:Y:S02]  /*0370*/  @!P1 IMAD R7, R12, R7, R4 ;  /* 0x000000070c079224 */ /* 0x000fe400078e0204 */
[----:B--2---:R-:W-:Y:S01]  /*0380*/  @P0 IMAD.WIDE R12, R0, 0x4, R8 ;  /* 0x00000004000c0825 */ /* 0x004fe200078e0208 */
[----:B------:R-:W0:Y:S03]  /*0390*/  S2UR UR5, SR_CgaCtaId ;  /* 0x00000000000579c3 */ /* 0x000e260000008800 */
[----:B---3--:R-:W-:Y:S02]  /*03a0*/  @!P1 IMAD.WIDE R10, R7, 0x4, R10 ;  /* 0x00000004070a9825 */ /* 0x008fe400078e020a */
[----:B-1----:R-:W2:Y:S03]  /*03b0*/  @P0 LDG.E R12, desc[UR8][R12.64] ;  /* 0x000000080c0c0981 */ /* 0x002ea6000c1e1900 */
[----:B------:R-:W1:Y:S01]  /*03c0*/  LDC R8, c[0x0][0x388] ;  /* 0x0000e200ff087b82 */ /* 0x000e620000000800 */
[----:B------:R-:W3:Y:S01]  /*03d0*/  @!P1 LDG.E R11, desc[UR8][R10.64] ;  /* 0x000000080a0b9981 */ /* 0x000ee2000c1e1900 */
[----:B------:R-:W-:Y:S01]  /*03e0*/  VIADD R3, R3, 0x1 ;  /* 0x0000000103037836 */ /* 0x000fe20000000000 */
[----:B------:R-:W-:-:S04]  /*03f0*/  UMOV UR4, 0x400 ;  /* 0x0000040000047882 */ /* 0x000fc80000000000 */
[----:B------:R-:W-:-:S05]  /*0400*/  SGXT R3, R3, 0x18 ;  /* 0x000000180303781a */ /* 0x000fca0000000200 */
[----:B------:R-:W-:Y:S01]  /*0410*/  IMAD R2, R3, 0x22, R2 ;  /* 0x0000002203027824 */ /* 0x000fe200078e0202 */
[----:B0-----:R-:W-:Y:S01]  /*0420*/  ULEA UR4, UR5, UR4, 0x18 ;  /* 0x0000000405047291 */ /* 0x001fe2000f8ec0ff */
[----:B-1----:R-:W-:-:S05]  /*0430*/  ISETP.GE.AND P2, PT, R8, 0x1, PT ;  /* 0x000000010800780c */ /* 0x002fca0003f46270 */
[----:B------:R-:W-:Y:S02]  /*0440*/  LEA R2, R2, UR4, 0x2 ;  /* 0x0000000402027c11 */ /* 0x000fe4000f8e10ff */
[----:B------:R-:W-:-:S03]  /*0450*/  LEA R3, R6, UR4, 0x2 ;  /* 0x0000000406037c11 */ /* 0x000fc6000f8e10ff */
[----:B---3--:R0:W-:Y:S04]  /*0460*/  @!P1 STS [R2+0x664], R11 ;  /* 0x0006640b02009388 */ /* 0x0081e80000000800 */
[----:B--2---:R0:W-:Y:S01]  /*0470*/  @P0 STS [R3+0x330], R12 ;  /* 0x0003300c03000388 */ /* 0x0041e20000000800 */
[----:B------:R-:W-:Y:S05]  /*0480*/  @!P2 EXIT ;  /* 0x000000000000a94d */ /* 0x000fea0003800000 */
[----:B------:R-:W-:Y:S01]  /*0490*/  UIADD3 UR5, UPT, UPT, UR10, -0x1, URZ ;  /* 0xffffffff0a057890 */ /* 0x000fe2000fffe0ff */
[C---:B------:R-:W-:Y:S01]  /*04a0*/  SGXT R7, R5.reuse, 0x18 ;  /* 0x000000180507781a */ /* 0x040fe20000000200 */
[----:B------:R-:W1:Y:S01]  /*04b0*/  LDCU UR4, c[0x0][0x38c] ;  /* 0x00007180ff0477ac */ /* 0x000e620008000800 */
[----:B------:R-:W-:-:S03]  /*04c0*/  ISETP.GE.AND P3, PT, R5, UR11, PT ;  /* 0x0000000b05007c0c */ /* 0x000fc6000bf66270 */
[C---:B------:R-:W-:Y:S01]  /*04d0*/  ISETP.NE.AND P2, PT, R4.reuse, UR5, PT ;  /* 0x0000000504007c0c */ /* 0x040fe2000bf45270 */
[----:B------:R-:W-:Y:S02]  /*04e0*/  UIADD3 UR6, UPT, UPT, UR11, -0x1, URZ ;  /* 0xffffffff0b067890 */ /* 0x000fe4000fffe0ff */
[----:B------:R-:W-:Y:S01]  /*04f0*/  USGXT UR5, UR11, 0x18 ;  /* 0x000000180b05789a */ /* 0x000fe20008000200 */
[----:B------:R-:W-:-:S04]  /*0500*/  ISETP.EQ.OR P2, PT, R4, RZ, !P2 ;  /* 0x000000ff0400720c */ /* 0x000fc80005742670 */
[----:B------:R-:W-:-:S04]  /*0510*/  ISETP.EQ.OR P2, PT, R5, RZ, P2 ;  /* 0x000000ff0500720c */ /* 0x000fc80001742670 */
[----:B------:R-:W-:Y:S02]  /*0520*/  ISETP.EQ.OR P2, PT, R5, UR6, P2 ;  /* 0x0000000605007c0c */ /* 0x000fe40009742670 */
[----:B------:R-:W-:Y:S01]  /*0530*/  LOP3.LUT P4, R5, R8, 0x3, RZ, 0xc0, !PT ;  /* 0x0000000308057812 */ /* 0x000fe2000788c0ff */
[----:B-1----:R-:W-:-:S04]  /*0540*/  USGXT UR4, UR4, 0x18 ;  /* 0x000000180404789a */ /* 0x002fc80008000200 */
[----:B------:R-:W-:Y:S02]  /*0550*/  UIMAD UR5, UR4, UR5, URZ ;  /* 0x00000005040572a4 */ /* 0x000fe4000f8e02ff */
[----:B------:R-:W-:Y:S01]  /*0560*/  IMAD R7, R7, UR4, RZ ;  /* 0x0000000407077c24 */ /* 0x000fe2000f8e02ff */
[----:B------:R-:W-:-:S04]  /*0570*/  UMOV UR4, URZ ;  /* 0x000000ff00047c82 */ /* 0x000fc80008000000 */
[----:B0-----:R-:W-:Y:S01]  /*0580*/  IADD3 R11, PT, PT, R4, R7, RZ ;  /* 0x00000007040b7210 */ /* 0x001fe20007ffe0ff */
[----:B------:R-:W-:Y:S06]  /*0590*/  @!P4 BRA `(.L_x_2) ;  /* 0x000000080094c947 */ /* 0x000fec0003800000 */
[----:B------:R-:W-:Y:S02]  /*05a0*/  ISETP.NE.AND P4, PT, R5, 0x1, PT ;  /* 0x000000010500780c */ /* 0x000fe40003f85270 */
[----:B------:R-:W-:-:S11]  /*05b0*/  ISETP.LT.AND P3, PT, R4, UR10, !P3 ;  /* 0x0000000a04007c0c */ /* 0x000fd6000df61270 */
[----:B------:R-:W-:Y:S05]  /*05c0*/  @!P4 BRA `(.L_x_3) ;  /* 0x000000040094c947 */ /* 0x000fea0003800000 */
[----:B------:R-:W-:-:S13]  /*05d0*/  ISETP.NE.AND P4, PT, R5, 0x2, PT ;  /* 0x000000020500780c */ /* 0x000fda0003f85270 */
[----:B------:R-:W-:Y:S05]  /*05e0*/  @!P4 BRA `(.L_x_4) ;  /* 0x000000000098c947 */ /* 0x000fea0003800000 */
[----:B------:R-:W-:Y:S01]  /*05f0*/  BSSY.RECONVERGENT B0, `(.L_x_5) ;  /* 0x000000f000007945 */ /* 0x000fe20003800200 */
[----:B------:R-:W-:Y:S01]  /*0600*/  IMAD.MOV.U32 R9, RZ, RZ, R11 ;  /* 0x000000ffff097224 */ /* 0x000fe200078e000b */
[----:B------:R-:W-:Y:S02]  /*0610*/  IADD3 R10, PT, PT, R8, -0x1, RZ ;  /* 0xffffffff080a7810 */ /* 0x000fe40007ffe0ff */
[----:B------:R-:W-:Y:S05]  /*0620*/  @!P3 BRA `(.L_x_6) ;  /* 0x00000000002cb947 */ /* 0x000fea0003800000 */
[----:B------:R-:W0:Y:S01]  /*0630*/  LDS R5, [R2+0x334] ;  /* 0x0003340002057984 */ /* 0x000e220000000800 */
[----:B------:R-:W-:Y:S02]  /*0640*/  ISETP.GE.AND P4, PT, R10, 0x1, PT ;  /* 0x000000010a00780c */ /* 0x000fe40003f86270 */
[----:B------:R-:W-:Y:S01]  /*0650*/  IADD3 R9, PT, PT, R7, UR5, R4 ;  /* 0x0000000507097c10 */ /* 0x000fe2000fffe004 */
[----:B------:R-:W1:Y:S04]  /*0660*/  LDS R13, [R2+0x664] ;  /* 0x00066400020d7984 */ /* 0x000e680000000800 */
[----:B0-----:R0:W-:Y:S04]  /*0670*/  STS [R2+0x4], R5 ;  /* 0x0000040502007388 */ /* 0x0011e80000000800 */
[----:B-1----:R0:W-:Y:S02]  /*0680*/  STS [R2+0x334], R13 ;  /* 0x0003340d02007388 */ /* 0x0021e40000000800 */
[----:B------:R-:W-:Y:S05]  /*0690*/  @!P4 BRA `(.L_x_6) ;  /* 0x000000000010c947 */ /* 0x000fea0003800000 */
[----:B0-----:R-:W0:Y:S02]  /*06a0*/  LDC.64 R4, c[0x0][0x390] ;  /* 0x0000e400ff047b82 */ /* 0x001e240000000a00 */
[----:B0-----:R-:W-:-:S06]  /*06b0*/  IMAD.WIDE R4, R9, 0x4, R4 ;  /* 0x0000000409047825 */ /* 0x001fcc00078e0204 */
[----:B------:R-:W2:Y:S04]  /*06c0*/  LDG.E R5, desc[UR8][R4.64] ;  /* 0x0000000804057981 */ /* 0x000ea8000c1e1900 */
[----:B--2---:R1:W-:Y:S02]  /*06d0*/  STS [R2+0x664], R5 ;  /* 0x0006640502007388 */ /* 0x0043e40000000800 */
.L_x_6:
[----:B------:R-:W-:Y:S05]  /*06e0*/  BSYNC.RECONVERGENT B0 ;  /* 0x0000000000007941 */ /* 0x000fea0003800200 */
.L_x_5:
[----:B------:R-:W-:Y:S04]  /*06f0*/  BSSY.RECONVERGENT B0, `(.L_x_7) ;  /* 0x000000d000007945 */ /* 0x000fe80003800200 */
[----:B------:R-:W-:Y:S05]  /*0700*/  @!P0 BRA `(.L_x_8) ;  /* 0x00000000002c8947 */ /* 0x000fea0003800000 */
[----:B------:R-:W2:Y:S01]  /*0710*/  LDS R4, [R3] ;  /* 0x0000000003047984 */ /* 0x000ea20000000800 */
[----:B------:R-:W-:Y:S01]  /*0720*/  ISETP.GE.AND P4, PT, R10, 0x1, PT ;  /* 0x000000010a00780c */ /* 0x000fe20003f86270 */
[----:B------:R-:W-:Y:S02]  /*0730*/  VIADD R0, R0, UR5 ;  /* 0x0000000500007c36 */ /* 0x000fe40008000000 */
[----:B------:R-:W3:Y:S04]  /*0740*/  LDS R6, [R3+0x330] ;  /* 0x0003300003067984 */ /* 0x000ee80000000800 */
[----:B--2---:R2:W-:Y:S04]  /*0750*/  STS [R3+-0x330], R4 ;  /* 0xfffcd00403007388 */ /* 0x0045e80000000800 */
[----:B---3--:R2:W-:Y:S02]  /*0760*/  STS [R3], R6 ;  /* 0x0000000603007388 */ /* 0x0085e40000000800 */
[----:B------:R-:W-:Y:S05]  /*0770*/  @!P4 BRA `(.L_x_8) ;  /* 0x000000000010c947 */ /* 0x000fea0003800000 */
[----:B012---:R-:W0:Y:S02]  /*0780*/  LDC.64 R4, c[0x0][0x390] ;  /* 0x0000e400ff047b82 */ /* 0x007e240000000a00 */
[----:B0-----:R-:W-:-:S06]  /*0790*/  IMAD.WIDE R4, R0, 0x4, R4 ;  /* 0x0000000400047825 */ /* 0x001fcc00078e0204 */
[----:B------:R-:W2:Y:S04]  /*07a0*/  LDG.E R4, desc[UR8][R4.64] ;  /* 0x0000000804047981 */ /* 0x000ea8000c1e1900 */
[----:B--2---:R3:W-:Y:S02]  /*07b0*/  STS [R3+0x330], R4 ;  /* 0x0003300403007388 */ /* 0x0047e40000000800 */
.L_x_8:
[----:B------:R-:W-:Y:S05]  /*07c0*/  BSYNC.RECONVERGENT B0 ;  /* 0x0000000000007941 */ /* 0x000fea0003800200 */
.L_x_7:
[----:B------:R-:W-:Y:S08]  /*07d0*/  BAR.SYNC.DEFER_BLOCKING 0x0 ;  /* 0x0000000000007b1d */ /* 0x000ff00000010000 */
[----:B0123--:R-:W0:Y:S01]  /*07e0*/  @P3 LDC.64 R4, c[0x0][0x398] ;  /* 0x0000e600ff043b82 */ /* 0x00fe220000000a00 */
[----:B------:R-:W-:Y:S01]  /*07f0*/  UMOV UR4, 0x1 ;  /* 0x0000000100047882 */ /* 0x000fe20000000000 */
[----:B------:R-:W1:Y:S01]  /*0800*/  @P3 LDS R7, [R2+0x334] ;  /* 0x0003340002073984 */ /* 0x000e620000000800 */
[----:B0-----:R-:W-:-:S05]  /*0810*/  @P3 IMAD.WIDE R4, R11, 0x4, R4 ;  /* 0x000000040b043825 */ /* 0x001fca00078e0204 */
[----:B-1----:R0:W-:Y:S01]  /*0820*/  @P3 STG.E desc[UR8][R4.64], R7 ;  /* 0x0000000704003986 */ /* 0x0021e2000c101908 */
[----:B------:R-:W-:Y:S06]  /*0830*/  BAR.SYNC.DEFER_BLOCKING 0x0 ;  /* 0x0000000000007b1d */ /* 0x000fec0000010000 */
[----:B------:R-:W-:Y:S05]  /*0840*/  BRA `(.L_x_9) ;  /* 0x0000000000047947 */ /* 0x000fea0003800000 */
.L_x_4:
[----:B------:R-:W-:-:S07]  /*0850*/  MOV R9, R11 ;  /* 0x0000000b00097202 */ /* 0x000fce0000000f00 */
.L_x_9:
[----:B------:R-:W-:Y:S01]  /*0860*/  BSSY.RECONVERGENT B0, `(.L_x_10) ;  /* 0x0000010000007945 */ /* 0x000fe20003800200 */
[----:B------:R-:W-:-:S03]  /*0870*/  VIADD R10, R8, 0xffffffff ;  /* 0xffffffff080a7836 */ /* 0x000fc60000000000 */
[----:B------:R-:W-:Y:S05]  /*0880*/  @!P3 BRA `(.L_x_11) ;  /* 0x000000000034b947 */ /* 0x000fea0003800000 */
[----:B0-----:R-:W0:Y:S01]  /*0890*/  LDS R5, [R2+0x334] ;  /* 0x0003340002057984 */ /* 0x001e220000000800 */
[----:B------:R-:W-:Y:S02]  /*08a0*/  ISETP.LE.AND P4, PT, R10, UR4, PT ;  /* 0x000000040a007c0c */ /* 0x000fe4000bf83270 */
[----:B------:R-:W-:Y:S01]  /*08b0*/  IADD3 R13, PT, PT, R9, UR5, RZ ;  /* 0x00000005090d7c10 */ /* 0x000fe2000fffe0ff */
[----:B------:R-:W1:Y:S04]  /*08c0*/  LDS R7, [R2+0x664] ;  /* 0x0006640002077984 */ /* 0x000e680000000800 */
[----:B0-----:R0:W-:Y:S04]  /*08d0*/  STS [R2+0x4], R5 ;  /* 0x0000040502007388 */ /* 0x0011e80000000800 */
[----:B-1----:R0:W-:Y:S02]  /*08e0*/  STS [R2+0x334], R7 ;  /* 0x0003340702007388 */ /* 0x0021e40000000800 */
[----:B------:R-:W-:Y:S05]  /*08f0*/  @P4 BRA `(.L_x_12) ;  /* 0x0000000000104947 */ /* 0x000fea0003800000 */
[----:B0-----:R-:W0:Y:S02]  /*0900*/  LDC.64 R4, c[0x0][0x390] ;  /* 0x0000e400ff047b82 */ /* 0x001e240000000a00 */
[----:B0-----:R-:W-:-:S06]  /*0910*/  IMAD.WIDE R4, R13, 0x4, R4 ;  /* 0x000000040d047825 */ /* 0x001fcc00078e0204 */
[----:B------:R-:W2:Y:S04]  /*0920*/  LDG.E R5, desc[UR8][R4.64] ;  /* 0x0000000804057981 */ /* 0x000ea8000c1e1900 */
[----:B--2---:R1:W-:Y:S02]  /*0930*/  STS [R2+0x664], R5 ;  /* 0x0006640502007388 */ /* 0x0043e40000000800 */
.L_x_12:
[----:B------:R-:W-:Y:S01]  /*0940*/  IMAD.MOV.U32 R11, RZ, RZ, R9 ;  /* 0x000000ffff0b7224 */ /* 0x000fe200078e0009 */
[----:B------:R-:W-:-:S07]  /*0950*/  MOV R9, R13 ;  /* 0x0000000d00097202 */ /* 0x000fce0000000f00 */
.L_x_11:
[----:B------:R-:W-:Y:S05]  /*0960*/  BSYNC.RECONVERGENT B0 ;  /* 0x0000000000007941 */ /* 0x000fea0003800200 */
.L_x_10:
[----:B------:R-:W-:Y:S04]  /*0970*/  BSSY.RECONVERGENT B0, `(.L_x_13) ;  /* 0x000000d000007945 */ /* 0x000fe80003800200 */
[----:B------:R-:W-:Y:S05]  /*0980*/  @!P0 BRA `(.L_x_14) ;  /* 0x00000000002c8947 */ /* 0x000fea0003800000 */
[----:B0-----:R-:W0:Y:S01]  /*0990*/  LDS R4, [R3] ;  /* 0x0000000003047984 */ /* 0x001e220000000800 */
[----:B------:R-:W-:Y:S01]  /*09a0*/  ISETP.LE.AND P4, PT, R10, UR4, PT ;  /* 0x000000040a007c0c */ /* 0x000fe2000bf83270 */
[----:B------:R-:W-:Y:S02]  /*09b0*/  VIADD R0, R0, UR5 ;  /* 0x0000000500007c36 */ /* 0x000fe40008000000 */
[----:B------:R-:W2:Y:S04]  /*09c0*/  LDS R6, [R3+0x330] ;  /* 0x0003300003067984 */ /* 0x000ea80000000800 */
[----:B0-----:R3:W-:Y:S04]  /*09d0*/  STS [R3+-0x330], R4 ;  /* 0xfffcd00403007388 */ /* 0x0017e80000000800 */
[----:B--2---:R3:W-:Y:S02]  /*09e0*/  STS [R3], R6 ;  /* 0x0000000603007388 */ /* 0x0047e40000000800 */
[----:B------:R-:W-:Y:S05]  /*09f0*/  @P4 BRA `(.L_x_14) ;  /* 0x0000000000104947 */ /* 0x000fea0003800000 */
[----:B-1-3--:R-:W0:Y:S02]  /*0a00*/  LDC.64 R4, c[0x0][0x390] ;  /* 0x0000e400ff047b82 */ /* 0x00ae240000000a00 */
[----:B0-----:R-:W-:-:S06]  /*0a10*/  IMAD.WIDE R4, R0, 0x4, R4 ;  /* 0x0000000400047825 */ /* 0x001fcc00078e0204 */
[----:B------:R-:W2:Y:S04]  /*0a20*/  LDG.E R4, desc[UR8][R4.64] ;  /* 0x0000000804047981 */ /* 0x000ea8000c1e1900 */
[----:B--2---:R2:W-:Y:S02]  /*0a30*/  STS [R3+0x330], R4 ;  /* 0x0003300403007388 */ /* 0x0045e40000000800 */
.L_x_14:
[----:B------:R-:W-:Y:S05]  /*0a40*/  BSYNC.RECONVERGENT B0 ;  /* 0x0000000000007941 */ /* 0x000fea0003800200 */
.L_x_13:
[----:B------:R-:W-:Y:S06]  /*0a50*/  BAR.SYNC.DEFER_BLOCKING 0x0 ;  /* 0x0000000000007b1d */ /* 0x000fec0000010000 */
[----:B------:R-:W-:Y:S04]  /*0a60*/  BSSY.RECONVERGENT B0, `(.L_x_15) ;  /* 0x0000018000007945 */ /* 0x000fe80003800200 */
[----:B------:R-:W-:Y:S05]  /*0a70*/  @!P3 BRA `(.L_x_16) ;  /* 0x000000000058b947 */ /* 0x000fea0003800000 */
[----:B------:R-:W-:Y:S01]  /*0a80*/  ISETP.EQ.OR P4, PT, RZ, UR4, P2 ;  /* 0x00000004ff007c0c */ /* 0x000fe20009782670 */
[----:B------:R-:W-:Y:S03]  /*0a90*/  BSSY.RECONVERGENT B1, `(.L_x_17) ;  /* 0x0000011000017945 */ /* 0x000fe60003800200 */
[----:B------:R-:W-:-:S13]  /*0aa0*/  ISETP.EQ.OR P4, PT, R10, UR4, P4 ;  /* 0x000000040a007c0c */ /* 0x000fda000a782670 */
[----:B------:R-:W-:Y:S05]  /*0ab0*/  @P4 BRA `(.L_x_18) ;  /* 0x0000000000344947 */ /* 0x000fea0003800000 */
[----:B0-23--:R-:W-:Y:S04]  /*0ac0*/  LDS R4, [R2+0x338] ;  /* 0x0003380002047984 */ /* 0x00dfe80000000800 */
[----:B-1----:R-:W0:Y:S04]  /*0ad0*/  LDS R5, [R2+0x330] ;  /* 0x0003300002057984 */ /* 0x002e280000000800 */
[----:B------:R-:W1:Y:S04]  /*0ae0*/  LDS R7, [R2+0x2ac] ;  /* 0x0002ac0002077984 */ /* 0x000e680000000800 */
[----:B------:R-:W2:Y:S04]  /*0af0*/  LDS R13, [R2+0x3bc] ;  /* 0x0003bc00020d7984 */ /* 0x000ea80000000800 */
[----:B------:R-:W3:Y:S04]  /*0b00*/  LDS R15, [R2+0x4] ;  /* 0x00000400020f7984 */ /* 0x000ee80000000800 */
[----:B------:R-:W4:Y:S01]  /*0b10*/  LDS R17, [R2+0x664] ;  /* 0x0006640002117984 */ /* 0x000f220000000800 */
[----:B0-----:R-:W-:-:S04]  /*0b20*/  FADD R4, R4, R5 ;  /* 0x0000000504047221 */ /* 0x001fc80000000000 */
[----:B-1----:R-:W-:-:S04]  /*0b30*/  FADD R4, R4, R7 ;  /* 0x0000000704047221 */ /* 0x002fc80000000000 */
[----:B--2---:R-:W-:-:S04]  /*0b40*/  FADD R4, R4, R13 ;  /* 0x0000000d04047221 */ /* 0x004fc80000000000 */
[----:B---3--:R-:W-:-:S04]  /*0b50*/  FADD R4, R4, R15 ;  /* 0x0000000f04047221 */ /* 0x008fc80000000000 */
[----:B----4-:R-:W-:-:S04]  /*0b60*/  FADD R4, R4, R17 ;  /* 0x0000001104047221 */ /* 0x010fc80000000000 */
[----:B------:R-:W-:Y:S01]  /*0b70*/  FMUL R7, R4, 0.16666667163372039795 ;  /* 0x3e2aaaab04077820 */ /* 0x000fe20000400000 */
[----:B------:R-:W-:Y:S06]  /*0b80*/  BRA `(.L_x_19) ;  /* 0x0000000000047947 */ /* 0x000fec0003800000 */
.L_x_18:
[----:B0-----:R0:W4:Y:S02]  /*0b90*/  LDS R7, [R2+0x334] ;  /* 0x0003340002077984 */ /* 0x0011240000000800 */
.L_x_19:
[----:B------:R-:W-:Y:S05]  /*0ba0*/  BSYNC.RECONVERGENT B1 ;  /* 0x0000000000017941 */ /* 0x000fea0003800200 */
.L_x_17:
[----:B-123--:R-:W1:Y:S02]  /*0bb0*/  LDC.64 R4, c[0x0][0x398] ;  /* 0x0000e600ff047b82 */ /* 0x00ee640000000a00 */
[----:B-1----:R-:W-:-:S05]  /*0bc0*/  IMAD.WIDE R4, R11, 0x4, R4 ;  /* 0x000000040b047825 */ /* 0x002fca00078e0204 */
[----:B----4-:R4:W-:Y:S02]  /*0bd0*/  STG.E desc[UR8][R4.64], R7 ;  /* 0x0000000704007986 */ /* 0x0109e4000c101908 */
.L_x_16:
[----:B------:R-:W-:Y:S05]  /*0be0*/  BSYNC.RECONVERGENT B0 ;  /* 0x0000000000007941 */ /* 0x000fea0003800200 */
.L_x_15:
[----:B------:R-:W-:Y:S01]  /*0bf0*/  BAR.SYNC.DEFER_BLOCKING 0x0 ;  /* 0x0000000000007b1d */ /* 0x000fe20000010000 */
[----:B------:R-:W-:-:S05]  /*0c00*/  UIADD3 UR4, UPT, UPT, UR4, 0x1, URZ ;  /* 0x0000000104047890 */ /* 0x000fca000fffe0ff */
[----:B------:R-:W-:Y:S07]  /*0c10*/  BRA `(.L_x_20) ;  /* 0x0000000000047947 */ /* 0x000fee0003800000 */
.L_x_3:
[----:B------:R-:W-:-:S07]  /*0c20*/  MOV R9, R11 ;  /* 0x0000000b00097202 */ /* 0x000fce0000000f00 */
.L_x_20:
[----:B------:R-:W-:Y:S01]  /*0c30*/  BSSY.RECONVERGENT B0, `(.L_x_21) ;  /* 0x0000010000007945 */ /* 0x000fe20003800200 */
[----:B------:R-:W-:-:S03]  /*0c40*/  VIADD R10, R8, 0xffffffff ;  /* 0xffffffff080a7836 */ /* 0x000fc60000000000 */
[----:B------:R-:W-:Y:S05]  /*0c50*/  @!P3 BRA `(.L_x_22) ;  /* 0x000000000034b947 */ /* 0x000fea0003800000 */
[----:B01--4-:R-:W0:Y:S01]  /*0c60*/  LDS R5, [R2+0x334] ;  /* 0x0003340002057984 */ /* 0x013e220000000800 */
[----:B------:R-:W-:Y:S02]  /*0c70*/  ISETP.LE.AND P4, PT, R10, UR4, PT ;  /* 0x000000040a007c0c */ /* 0x000fe4000bf83270 */
[----:B------:R-:W-:Y:S01]  /*0c80*/  IADD3 R13, PT, PT, R9, UR5, RZ ;  /* 0x00000005090d7c10 */ /* 0x000fe2000fffe0ff */
[----:B------:R-:W1:Y:S04]  /*0c90*/  LDS R7, [R2+0x664] ;  /* 0x0006640002077984 */ /* 0x000e680000000800 */
[----:B0-----:R0:W-:Y:S04]  /*0ca0*/  STS [R2+0x4], R5 ;  /* 0x0000040502007388 */ /* 0x0011e80000000800 */
[----:B-1----:R0:W-:Y:S02]  /*0cb0*/  STS [R2+0x334], R7 ;  /* 0x0003340702007388 */ /* 0x0021e40000000800 */
[----:B------:R-:W-:Y:S05]  /*0cc0*/  @P4 BRA `(.L_x_23) ;  /* 0x0000000000104947 */ /* 0x000fea0003800000 */
[----:B0-23--:R-:W0:Y:S02]  /*0cd0*/  LDC.64 R4, c[0x0][0x390] ;  /* 0x0000e400ff047b82 */ /* 0x00de240000000a00 */
[----:B0-----:R-:W-:-:S06]  /*0ce0*/  IMAD.WIDE R4, R13, 0x4, R4 ;  /* 0x000000040d047825 */ /* 0x001fcc00078e0204 */
[----:B------:R-:W2:Y:S04]  /*0cf0*/  LDG.E R5, desc[UR8][R4.64] ;  /* 0x0000000804057981 */ /* 0x000ea8000c1e1900 */
[----:B--2---:R1:W-:Y:S02]  /*0d00*/  STS [R2+0x664], R5 ;  /* 0x0006640502007388 */ /* 0x0043e40000000800 */
.L_x_23:
[----:B------:R-:W-:Y:S01]  /*0d10*/  IMAD.MOV.U32 R11, RZ, RZ, R9 ;  /* 0x000000ffff0b7224 */ /* 0x000fe200078e0009 */
[----:B------:R-:W-:-:S07]  /*0d20*/  MOV R9, R13 ;  /* 0x0000000d00097202 */ /* 0x000fce0000000f00 */
.L_x_22:
[----:B------:R-:W-:Y:S05]  /*0d30*/  BSYNC.RECONVERGENT B0 ;  /* 0x0000000000007941 */ /* 0x000fea0003800200 */
.L_x_21:
[----:B------:R-:W-:Y:S04]  /*0d40*/  BSSY.RECONVERGENT B0, `(.L_x_24) ;  /* 0x000000d000007945 */ /* 0x000fe80003800200 */
[----:B------:R-:W-:Y:S05]  /*0d50*/  @!P0 BRA `(.L_x_25) ;  /* 0x00000000002c8947 */ /* 0x000fea0003800000 */
[----:B0-234-:R-:W0:Y:S01]  /*0d60*/  LDS R4, [R3] ;  /* 0x0000000003047984 */ /* 0x01de220000000800 */
[----:B------:R-:W-:Y:S01]  /*0d70*/  ISETP.LE.AND P4, PT, R10, UR4, PT ;  /* 0x000000040a007c0c */ /* 0x000fe2000bf83270 */
[----:B------:R-:W-:Y:S02]  /*0d80*/  VIADD R0, R0, UR5 ;  /* 0x0000000500007c36 */ /* 0x000fe40008000000 */
[----:B------:R-:W2:Y:S04]  /*0d90*/  LDS R6, [R3+0x330] ;  /* 0x0003300003067984 */ /* 0x000ea80000000800 */
[----:B0-----:R0:W-:Y:S04]  /*0da0*/  STS [R3+-0x330], R4 ;  /* 0xfffcd00403007388 */ /* 0x0011e80000000800 */
[----:B--2---:R0:W-:Y:S02]  /*0db0*/  STS [R3], R6 ;  /* 0x0000000603007388 */ /* 0x0041e40000000800 */
[----:B------:R-:W-:Y:S05]  /*0dc0*/  @P4 BRA `(.L_x_25) ;  /* 0x0000000000104947 */ /* 0x000fea0003800000 */
[----:B01----:R-:W0:Y:S02]  /*0dd0*/  LDC.64 R4, c[0x0][0x390] ;  /* 0x0000e400ff047b82 */ /* 0x003e240000000a00 */
[----:B0-----:R-:W-:-:S06]  /*0de0*/  IMAD.WIDE R4, R0, 0x4, R4 ;  /* 0x0000000400047825 */ /* 0x001fcc00078e0204 */
[----:B------:R-:W2:Y:S04]  /*0df0*/  LDG.E R4, desc[UR8][R4.64] ;  /* 0x0000000804047981 */ /* 0x000ea8000c1e1900 */
[----:B--2---:R0:W-:Y:S02]  /*0e00*/  STS [R3+0x330], R4 ;  /* 0x0003300403007388 */ /* 0x0041e40000000800 */
.L_x_25:
[----:B------:R-:W-:Y:S05]  /*0e10*/  BSYNC.RECONVERGENT B0 ;  /* 0x0000000000007941 */ /* 0x000fea0003800200 */
.L_x_24:
[----:B------:R-:W-:Y:S06]  /*0e20*/  BAR.SYNC.DEFER_BLOCKING 0x0 ;  /* 0x0000000000007b1d */ /* 0x000fec0000010000 */
[----:B------:R-:W-:Y:S04]  /*0e30*/  BSSY.RECONVERGENT B0, `(.L_x_26) ;  /* 0x0000018000007945 */ /* 0x000fe80003800200 */
[----:B------:R-:W-:Y:S05]  /*0e40*/  @!P3 BRA `(.L_x_27) ;  /* 0x000000000058b947 */ /* 0x000fea0003800000 */
[----:B------:R-:W-:Y:S01]  /*0e50*/  ISETP.EQ.OR P3, PT, RZ, UR4, P2 ;  /* 0x00000004ff007c0c */ /* 0x000fe20009762670 */
[----:B------:R-:W-:Y:S03]  /*0e60*/  BSSY.RECONVERGENT B1, `(.L_x_28) ;  /* 0x0000011000017945 */ /* 0x000fe60003800200 */
[----:B------:R-:W-:-:S13]  /*0e70*/  ISETP.EQ.OR P3, PT, R10, UR4, P3 ;  /* 0x000000040a007c0c */ /* 0x000fda0009f62670 */
[----:B------:R-:W-:Y:S05]  /*0e80*/  @P3 BRA `(.L_x_29) ;  /* 0x0000000000343947 */ /* 0x000fea0003800000 */
[----:B0-234-:R-:W-:Y:S04]  /*0e90*/  LDS R4, [R2+0x338] ;  /* 0x0003380002047984 */ /* 0x01dfe80000000800 */
        /* <DEDUP_REMOVED lines=12> */
.L_x_29:
[----:B0---4-:R0:W4:Y:S02]  /*0f60*/  LDS R7, [R2+0x334] ;  /* 0x0003340002077984 */ /* 0x0111240000000800 */
.L_x_30:
[----:B------:R-:W-:Y:S05]  /*0f70*/  BSYNC.RECONVERGENT B1 ;  /* 0x0000000000017941 */ /* 0x000fea0003800200 */
.L_x_28:
[----:B-123--:R-:W1:Y:S02]  /*0f80*/  LDC.64 R4, c[0x0][0x398] ;  /* 0x0000e600ff047b82 */ /* 0x00ee640000000a00 */
[----:B-1----:R-:W-:-:S05]  /*0f90*/  IMAD.WIDE R4, R11, 0x4, R4 ;  /* 0x000000040b047825 */ /* 0x002fca00078e0204 */
[----:B----4-:R1:W-:Y:S02]  /*0fa0*/  STG.E desc[UR8][R4.64], R7 ;  /* 0x0000000704007986 */ /* 0x0103e4000c101908 */
.L_x_27:
[----:B------:R-:W-:Y:S05]  /*0fb0*/  BSYNC.RECONVERGENT B0 ;  /* 0x0000000000007941 */ /* 0x000fea0003800200 */
.L_x_26:
[----:B------:R-:W-:Y:S01]  /*0fc0*/  BAR.SYNC.DEFER_BLOCKING 0x0 ;  /* 0x0000000000007b1d */ /* 0x000fe20000010000 */
[----:B------:R-:W-:-:S05]  /*0fd0*/  UIADD3 UR4, UPT, UPT, UR4, 0x1, URZ ;  /* 0x0000000104047890 */ /* 0x000fca000fffe0ff */
[----:B------:R-:W-:Y:S07]  /*0fe0*/  BRA `(.L_x_31) ;  /* 0x0000000000047947 */ /* 0x000fee0003800000 */
.L_x_2:
[----:B------:R-:W-:-:S07]  /*0ff0*/  MOV R9, R11 ;  /* 0x0000000b00097202 */ /* 0x000fce0000000f00 */
.L_x_31:
[----:B------:R-:W-:-:S13]  /*1000*/  ISETP.GE.U32.AND P3, PT, R8, 0x4, PT ;  /* 0x000000040800780c */ /* 0x000fda0003f66070 */
[----:B------:R-:W-:Y:S05]  /*1010*/  @!P3 EXIT ;  /* 0x000000000000b94d */ /* 0x000fea0003800000 */
[----:B01234-:R-:W0:Y:S01]  /*1020*/  LDC.64 R4, c[0x0][0x390] ;  /* 0x0000e400ff047b82 */ /* 0x01fe220000000a00 */
[----:B------:R-:W-:Y:S02]  /*1030*/  UIADD3 UR6, UPT, UPT, -UR4, URZ, URZ ;  /* 0x000000ff04067290 */ /* 0x000fe4000fffe1ff */
[C---:B------:R-:W-:Y:S01]  /*1040*/  VIADD R16, R8.reuse, -UR4 ;  /* 0x8000000408107c36 */ /* 0x040fe20008000000 */
[----:B------:R-:W-:Y:S01]  /*1050*/  IADD3 R8, PT, PT, R8, -0x1, RZ ;  /* 0xffffffff08087810 */ /* 0x000fe20007ffe0ff */
[----:B------:R-:W1:Y:S02]  /*1060*/  LDCU UR7, c[0x0][0x388] ;  /* 0x00007100ff0777ac */ /* 0x000e640008000800 */
[----:B------:R-:W-:Y:S01]  /*1070*/  IMAD.U32 R17, RZ, RZ, UR6 ;  /* 0x00000006ff117e24 */ /* 0x000fe2000f8e00ff */
[----:B------:R-:W2:Y:S06]  /*1080*/  LDC.64 R6, c[0x0][0x398] ;  /* 0x0000e600ff067b82 */ /* 0x000eac0000000a00 */
.L_x_77:
[----:B------:R-:W-:Y:S04]  /*1090*/  BSSY.RECONVERGENT B0, `(.L_x_32) ;  /* 0x0000011000007945 */ /* 0x000fe80003800200 */
[----:B01-34-:R-:W-:Y:S05]  /*10a0*/  @P1 BRA `(.L_x_33) ;  /* 0x0000000000381947 */ /* 0x01bfea0003800000 */
[----:B------:R-:W3:Y:S01]  /*10b0*/  LDS R11, [R2+0x334] ;  /* 0x00033400020b7984 */ /* 0x000ee20000000800 */
[----:B------:R-:W-:Y:S01]  /*10c0*/  ISETP.LE.AND P3, PT, R8, UR4, PT ;  /* 0x0000000408007c0c */ /* 0x000fe2000bf63270 */
[----:B------:R-:W-:Y:S01]  /*10d0*/  BSSY.RECONVERGENT B1, `(.L_x_34) ;  /* 0x0000009000017945 */ /* 0x000fe20003800200 */
[----:B------:R-:W-:Y:S01]  /*10e0*/  IADD3 R13, PT, PT, R9, UR5, RZ ;  /* 0x00000005090d7c10 */ /* 0x000fe2000fffe0ff */
[----:B------:R-:W4:Y:S04]  /*10f0*/  LDS R15, [R2+0x664] ;  /* 0x00066400020f7984 */ /* 0x000f280000000800 */
[----:B---3--:R3:W-:Y:S04]  /*1100*/  STS [R2+0x4], R11 ;  /* 0x0000040b02007388 */ /* 0x0087e80000000800 */
[----:B----4-:R3:W-:Y:S02]  /*1110*/  STS [R2+0x334], R15 ;  /* 0x0003340f02007388 */ /* 0x0107e40000000800 */
[----:B------:R-:W-:Y:S05]  /*1120*/  @P3 BRA `(.L_x_35) ;  /* 0x00000000000c3947 */ /* 0x000fea0003800000 */
[----:B0--3--:R-:W-:-:S06]  /*1130*/  IMAD.WIDE R10, R13, 0x4, R4 ;  /* 0x000000040d0a7825 */ /* 0x009fcc00078e0204 */
[----:B------:R-:W3:Y:S04]  /*1140*/  LDG.E R11, desc[UR8][R10.64] ;  /* 0x000000080a0b7981 */ /* 0x000ee8000c1e1900 */
[----:B---3--:R4:W-:Y:S02]  /*1150*/  STS [R2+0x664], R11 ;  /* 0x0006640b02007388 */ /* 0x0089e40000000800 */
.L_x_35:
[----:B-1----:R-:W-:Y:S05]  /*1160*/  BSYNC.RECONVERGENT B1 ;  /* 0x0000000000017941 */ /* 0x002fea0003800200 */
.L_x_34:
[----:B---34-:R-:W-:Y:S01]  /*1170*/  IMAD.MOV.U32 R11, RZ, RZ, R9 ;  /* 0x000000ffff0b7224 */ /* 0x018fe200078e0009 */
[----:B------:R-:W-:Y:S06]  /*1180*/  BRA `(.L_x_36) ;  /* 0x0000000000047947 */ /* 0x000fec0003800000 */
.L_x_33:
[----:B------:R-:W-:-:S07]  /*1190*/  MOV R13, R9 ;  /* 0x00000009000d7202 */ /* 0x000fce0000000f00 */
.L_x_36:
[----:B-1----:R-:W-:Y:S05]  /*11a0*/  BSYNC.RECONVERGENT B0 ;  /* 0x0000000000007941 */ /* 0x002fea0003800200 */
.L_x_32:
[----:B------:R-:W-:Y:S04]  /*11b0*/  BSSY.RECONVERGENT B0, `(.L_x_37) ;  /* 0x000000e000007945 */ /* 0x000fe80003800200 */
[----:B------:R-:W-:Y:S05]  /*11c0*/  @!P0 BRA `(.L_x_38) ;  /* 0x0000000000308947 */ /* 0x000fea0003800000 */
[----:B------:R-:W1:Y:S01]  /*11d0*/  LDS R10, [R3] ;  /* 0x00000000030a7984 */ /* 0x000e620000000800 */
[----:B------:R-:W-:Y:S01]  /*11e0*/  UIADD3 UR6, UPT, UPT, UR7, -0x1, URZ ;  /* 0xffffffff07067890 */ /* 0x000fe2000fffe0ff */
[----:B------:R-:W-:Y:S02]  /*11f0*/  IADD3 R0, PT, PT, R0, UR5, RZ ;  /* 0x0000000500007c10 */ /* 0x000fe4000fffe0ff */
[----:B------:R-:W3:Y:S03]  /*1200*/  LDS R12, [R3+0x330] ;  /* 0x00033000030c7984 */ /* 0x000ee60000000800 */
[----:B------:R-:W-:-:S05]  /*1210*/  IMAD.U32 R8, RZ, RZ, UR6 ;  /* 0x00000006ff087e24 */ /* 0x000fca000f8e00ff */
[----:B------:R-:W-:Y:S01]  /*1220*/  ISETP.LE.AND P3, PT, R8, UR4, PT ;  /* 0x0000000408007c0c */ /* 0x000fe2000bf63270 */
[----:B-1----:R1:W-:Y:S04]  /*1230*/  STS [R3+-0x330], R10 ;  /* 0xfffcd00a03007388 */ /* 0x0023e80000000800 */
[----:B---3--:R1:W-:Y:S08]  /*1240*/  STS [R3], R12 ;  /* 0x0000000c03007388 */ /* 0x0083f00000000800 */
[----:B------:R-:W-:Y:S05]  /*1250*/  @P3 BRA `(.L_x_38) ;  /* 0x00000000000c3947 */ /* 0x000fea0003800000 */
[----:B0-----:R-:W-:-:S06]  /*1260*/  IMAD.WIDE R14, R0, 0x4, R4 ;  /* 0x00000004000e7825 */ /* 0x001fcc00078e0204 */
[----:B------:R-:W3:Y:S04]  /*1270*/  LDG.E R14, desc[UR8][R14.64] ;  /* 0x000000080e0e7981 */ /* 0x000ee8000c1e1900 */
[----:B---3--:R3:W-:Y:S02]  /*1280*/  STS [R3+0x330], R14 ;  /* 0x0003300e03007388 */ /* 0x0087e40000000800 */
.L_x_38:
[----:B------:R-:W-:Y:S05]  /*1290*/  BSYNC.RECONVERGENT B0 ;  /* 0x0000000000007941 */ /* 0x000fea0003800200 */
.L_x_37:
[----:B------:R-:W-:Y:S06]  /*12a0*/  BAR.SYNC.DEFER_BLOCKING 0x0 ;  /* 0x0000000000007b1d */ /* 0x000fec0000010000 */
[----:B------:R-:W-:Y:S04]  /*12b0*/  BSSY.RECONVERGENT B0, `(.L_x_39) ;  /* 0x0000018000007945 */ /* 0x000fe80003800200 */
[----:B------:R-:W-:Y:S05]  /*12c0*/  @P1 BRA `(.L_x_40) ;  /* 0x0000000000581947 */ /* 0x000fea0003800000 */
[C---:B------:R-:W-:Y:S01]  /*12d0*/  VIADD R9, R17.reuse, UR7 ;  /* 0x0000000711097c36 */ /* 0x040fe20008000000 */
[----:B------:R-:W-:Y:S01]  /*12e0*/  ISETP.EQ.OR P3, PT, R17, RZ, P2 ;  /* 0x000000ff1100720c */ /* 0x000fe20001762670 */
[----:B------:R-:W-:Y:S03]  /*12f0*/  BSSY.RECONVERGENT B1, `(.L_x_41) ;  /* 0x0000011000017945 */ /* 0x000fe60003800200 */
[----:B------:R-:W-:-:S13]  /*1300*/  ISETP.EQ.OR P3, PT, R9, 0x1, P3 ;  /* 0x000000010900780c */ /* 0x000fda0001f62670 */
[----:B------:R-:W-:Y:S05]  /*1310*/  @P3 BRA `(.L_x_42) ;  /* 0x0000000000343947 */ /* 0x000fea0003800000 */
[----:B------:R-:W-:Y:S04]  /*1320*/  LDS R9, [R2+0x338] ;  /* 0x0003380002097984 */ /* 0x000fe80000000800 */
[----:B-1----:R-:W1:Y:S04]  /*1330*/  LDS R10, [R2+0x330] ;  /* 0x00033000020a7984 */ /* 0x002e680000000800 */
[----:B------:R-:W4:Y:S04]  /*1340*/  LDS R12, [R2+0x2ac] ;  /* 0x0002ac00020c7984 */ /* 0x000f280000000800 */
[----:B---3--:R-:W3:Y:S04]  /*1350*/  LDS R14, [R2+0x3bc] ;  /* 0x0003bc00020e7984 */ /* 0x008ee80000000800 */
[----:B------:R-:W5:Y:S04]  /*1360*/  LDS R18, [R2+0x4] ;  /* 0x0000040002127984 */ /* 0x000f680000000800 */
[----:B------:R-:W0:Y:S01]  /*1370*/  LDS R20, [R2+0x664] ;  /* 0x0006640002147984 */ /* 0x000e220000000800 */
[----:B-1----:R-:W-:-:S04]  /*1380*/  FADD R9, R9, R10 ;  /* 0x0000000a09097221 */ /* 0x002fc80000000000 */
[----:B----4-:R-:W-:-:S04]  /*1390*/  FADD R9, R9, R12 ;  /* 0x0000000c09097221 */ /* 0x010fc80000000000 */
[----:B---3--:R-:W-:-:S04]  /*13a0*/  FADD R9, R9, R14 ;  /* 0x0000000e09097221 */ /* 0x008fc80000000000 */
[----:B-----5:R-:W-:-:S04]  /*13b0*/  FADD R9, R9, R18 ;  /* 0x0000001209097221 */ /* 0x020fc80000000000 */
[----:B0-----:R-:W-:-:S04]  /*13c0*/  FADD R9, R9, R20 ;  /* 0x0000001409097221 */ /* 0x001fc80000000000 */
[----:B------:R-:W-:Y:S01]  /*13d0*/  FMUL R9, R9, 0.16666667163372039795 ;  /* 0x3e2aaaab09097820 */ /* 0x000fe20000400000 */
[----:B------:R-:W-:Y:S06]  /*13e0*/  BRA `(.L_x_43) ;  /* 0x0000000000047947 */ /* 0x000fec0003800000 */
.L_x_42:
[----:B------:R4:W0:Y:S02]  /*13f0*/  LDS R9, [R2+0x334] ;  /* 0x0003340002097984 */ /* 0x0008240000000800 */
.L_x_43:
[----:B------:R-:W-:Y:S05]  /*1400*/  BSYNC.RECONVERGENT B1 ;  /* 0x0000000000017941 */ /* 0x000fea0003800200 */
.L_x_41:
[----:B--23--:R-:W-:-:S05]  /*1410*/  IMAD.WIDE R14, R11, 0x4, R6 ;  /* 0x000000040b0e7825 */ /* 0x00cfca00078e0206 */
[----:B0-----:R0:W-:Y:S02]  /*1420*/  STG.E desc[UR8][R14.64], R9 ;  /* 0x000000090e007986 */ /* 0x0011e4000c101908 */
.L_x_40:
[----:B------:R-:W-:Y:S05]  /*1430*/  BSYNC.RECONVERGENT B0 ;  /* 0x0000000000007941 */ /* 0x000fea0003800200 */
.L_x_39:
[----:B------:R-:W-:Y:S01]  /*1440*/  BAR.SYNC.DEFER_BLOCKING 0x0 ;  /* 0x0000000000007b1d */ /* 0x000fe20000010000 */
[----:B------:R-:W-:-:S05]  /*1450*/  UIADD3 UR6, UPT, UPT, UR4, 0x1, URZ ;  /* 0x0000000104067890 */ /* 0x000fca000fffe0ff */
[----:B------:R-:W-:Y:S04]  /*1460*/  BSSY.RECONVERGENT B0, `(.L_x_44) ;  /* 0x0000011000007945 */ /* 0x000fe80003800200 */
[----:B------:R-:W-:Y:S05]  /*1470*/  @P1 BRA `(.L_x_45) ;  /* 0x0000000000381947 */ /* 0x000fea0003800000 */
[----:B------:R-:W5:Y:S01]  /*1480*/  LDS R11, [R2+0x334] ;  /* 0x00033400020b7984 */ /* 0x000f620000000800 */
[----:B------:R-:W-:Y:S01]  /*1490*/  UIADD3 UR10, UPT, UPT, UR7, -0x1, URZ ;  /* 0xffffffff070a7890 */ /* 0x000fe2000fffe0ff */
[----:B0-----:R-:W-:Y:S02]  /*14a0*/  VIADD R9, R13, UR5 ;  /* 0x000000050d097c36 */ /* 0x001fe40008000000 */
[----:B------:R-:W0:Y:S03]  /*14b0*/  LDS R15, [R2+0x664] ;  /* 0x00066400020f7984 */ /* 0x000e260000000800 */
[----:B------:R-:W-:-:S04]  /*14c0*/  MOV R8, UR10 ;  /* 0x0000000a00087c02 */ /* 0x000fc80008000f00 */
[----:B------:R-:W-:Y:S01]  /*14d0*/  ISETP.LE.AND P3, PT, R8, UR6, PT ;  /* 0x0000000608007c0c */ /* 0x000fe2000bf63270 */
[----:B-----5:R1:W-:Y:S04]  /*14e0*/  STS [R2+0x4], R11 ;  /* 0x0000040b02007388 */ /* 0x0203e80000000800 */
[----:B0-----:R1:W-:Y:S08]  /*14f0*/  STS [R2+0x334], R15 ;  /* 0x0003340f02007388 */ /* 0x0013f00000000800 */
[----:B------:R-:W-:Y:S05]  /*1500*/  @P3 BRA `(.L_x_46) ;  /* 0x00000000000c3947 */ /* 0x000fea0003800000 */
[----:B-1----:R-:W-:-:S06]  /*1510*/  IMAD.WIDE R10, R9, 0x4, R4 ;  /* 0x00000004090a7825 */ /* 0x002fcc00078e0204 */
[----:B------:R-:W5:Y:S04]  /*1520*/  LDG.E R11, desc[UR8][R10.64] ;  /* 0x000000080a0b7981 */ /* 0x000f68000c1e1900 */
[----:B-----5:R0:W-:Y:S02]  /*1530*/  STS [R2+0x664], R11 ;  /* 0x0006640b02007388 */ /* 0x0201e40000000800 */
.L_x_46:
[----:B01----:R-:W-:Y:S01]  /*1540*/  MOV R11, R13 ;  /* 0x0000000d000b7202 */ /* 0x003fe20000000f00 */
[----:B------:R-:W-:Y:S06]  /*1550*/  BRA `(.L_x_47) ;  /* 0x0000000000047947 */ /* 0x000fec0003800000 */
.L_x_45:
[----:B0-----:R-:W-:-:S07]  /*1560*/  IMAD.MOV.U32 R9, RZ, RZ, R13 ;  /* 0x000000ffff097224 */ /* 0x001fce00078e000d */
.L_x_47:
[----:B------:R-:W-:Y:S05]  /*1570*/  BSYNC.RECONVERGENT B0 ;  /* 0x0000000000007941 */ /* 0x000fea0003800200 */
.L_x_44:
[----:B------:R-:W-:Y:S04]  /*1580*/  BSSY.RECONVERGENT B0, `(.L_x_48) ;  /* 0x000000e000007945 */ /* 0x000fe80003800200 */
[----:B------:R-:W-:Y:S05]  /*1590*/  @!P0 BRA `(.L_x_49) ;  /* 0x0000000000308947 */ /* 0x000fea0003800000 */
[----:B-1----:R-:W0:Y:S01]  /*15a0*/  LDS R10, [R3] ;  /* 0x00000000030a7984 */ /* 0x002e220000000800 */
[----:B------:R-:W-:Y:S01]  /*15b0*/  UIADD3 UR10, UPT, UPT, UR7, -0x1, URZ ;  /* 0xffffffff070a7890 */ /* 0x000fe2000fffe0ff */
[----:B------:R-:W-:Y:S02]  /*15c0*/  VIADD R0, R0, UR5 ;  /* 0x0000000500007c36 */ /* 0x000fe40008000000 */
[----:B------:R-:W1:Y:S03]  /*15d0*/  LDS R12, [R3+0x330] ;  /* 0x00033000030c7984 */ /* 0x000e660000000800 */
[----:B------:R-:W-:-:S04]  /*15e0*/  MOV R8, UR10 ;  /* 0x0000000a00087c02 */ /* 0x000fc80008000f00 */
[----:B------:R-:W-:Y:S01]  /*15f0*/  ISETP.LE.AND P3, PT, R8, UR6, PT ;  /* 0x0000000608007c0c */ /* 0x000fe2000bf63270 */
[----:B0-----:R0:W-:Y:S04]  /*1600*/  STS [R3+-0x330], R10 ;  /* 0xfffcd00a03007388 */ /* 0x0011e80000000800 */
[----:B-1----:R0:W-:Y:S08]  /*1610*/  STS [R3], R12 ;  /* 0x0000000c03007388 */ /* 0x0021f00000000800 */
[----:B------:R-:W-:Y:S05]  /*1620*/  @P3 BRA `(.L_x_49) ;  /* 0x00000000000c3947 */ /* 0x000fea0003800000 */
[----:B0-----:R-:W-:-:S06]  /*1630*/  IMAD.WIDE R12, R0, 0x4, R4 ;  /* 0x00000004000c7825 */ /* 0x001fcc00078e0204 */
[----:B------:R-:W5:Y:S04]  /*1640*/  LDG.E R12, desc[UR8][R12.64] ;  /* 0x000000080c0c7981 */ /* 0x000f68000c1e1900 */
[----:B-----5:R0:W-:Y:S02]  /*1650*/  STS [R3+0x330], R12 ;  /* 0x0003300c03007388 */ /* 0x0201e40000000800 */
.L_x_49:
[----:B------:R-:W-:Y:S05]  /*1660*/  BSYNC.RECONVERGENT B0 ;  /* 0x0000000000007941 */ /* 0x000fea0003800200 */
.L_x_48:
[----:B------:R-:W-:Y:S06]  /*1670*/  BAR.SYNC.DEFER_BLOCKING 0x0 ;  /* 0x0000000000007b1d */ /* 0x000fec0000010000 */
[----:B------:R-:W-:Y:S04]  /*1680*/  BSSY.RECONVERGENT B0, `(.L_x_50) ;  /* 0x0000018000007945 */ /* 0x000fe80003800200 */
[----:B------:R-:W-:Y:S05]  /*1690*/  @P1 BRA `(.L_x_51) ;  /* 0x0000000000581947 */ /* 0x000fea0003800000 */
[C---:B------:R-:W-:Y:S01]  /*16a0*/  ISETP.EQ.OR P3, PT, R17.reuse, 0x1, P2 ;  /* 0x000000011100780c */ /* 0x040fe20001762670 */
[----:B------:R-:W-:Y:S01]  /*16b0*/  BSSY.RECONVERGENT B1, `(.L_x_52) ;  /* 0x0000012000017945 */ /* 0x000fe20003800200 */
[----:B01----:R-:W-:-:S04]  /*16c0*/  IADD3 R10, PT, PT, R17, UR7, RZ ;  /* 0x00000007110a7c10 */ /* 0x003fc8000fffe0ff */
[----:B------:R-:W-:-:S13]  /*16d0*/  ISETP.EQ.OR P3, PT, R10, 0x2, P3 ;  /* 0x000000020a00780c */ /* 0x000fda0001f62670 */
[----:B------:R-:W-:Y:S05]  /*16e0*/  @P3 BRA `(.L_x_53) ;  /* 0x0000000000343947 */ /* 0x000fea0003800000 */
[----:B------:R-:W-:Y:S04]  /*16f0*/  LDS R10, [R2+0x338] ;  /* 0x00033800020a7984 */ /* 0x000fe80000000800 */
[----:B------:R-:W0:Y:S04]  /*1700*/  LDS R13, [R2+0x330] ;  /* 0x00033000020d7984 */ /* 0x000e280000000800 */
[----:B------:R-:W1:Y:S04]  /*1710*/  LDS R15, [R2+0x2ac] ;  /* 0x0002ac00020f7984 */ /* 0x000e680000000800 */
[----:B------:R-:W5:Y:S04]  /*1720*/  LDS R19, [R2+0x3bc] ;  /* 0x0003bc0002137984 */ /* 0x000f680000000800 */
[----:B------:R-:W2:Y:S04]  /*1730*/  LDS R21, [R2+0x4] ;  /* 0x0000040002157984 */ /* 0x000ea80000000800 */
[----:B------:R-:W3:Y:S01]  /*1740*/  LDS R23, [R2+0x664] ;  /* 0x0006640002177984 */ /* 0x000ee20000000800 */
[----:B0-----:R-:W-:-:S04]  /*1750*/  FADD R10, R10, R13 ;  /* 0x0000000d0a0a7221 */ /* 0x001fc80000000000 */
[----:B-1----:R-:W-:-:S04]  /*1760*/  FADD R10, R10, R15 ;  /* 0x0000000f0a0a7221 */ /* 0x002fc80000000000 */
[----:B-----5:R-:W-:-:S04]  /*1770*/  FADD R10, R10, R19 ;  /* 0x000000130a0a7221 */ /* 0x020fc80000000000 */
[----:B--2---:R-:W-:-:S04]  /*1780*/  FADD R10, R10, R21 ;  /* 0x000000150a0a7221 */ /* 0x004fc80000000000 */
[----:B---3--:R-:W-:-:S04]  /*1790*/  FADD R10, R10, R23 ;  /* 0x000000170a0a7221 */ /* 0x008fc80000000000 */
[----:B------:R-:W-:Y:S01]  /*17a0*/  FMUL R15, R10, 0.16666667163372039795 ;  /* 0x3e2aaaab0a0f7820 */ /* 0x000fe20000400000 */
[----:B------:R-:W-:Y:S06]  /*17b0*/  BRA `(.L_x_54) ;  /* 0x0000000000047947 */ /* 0x000fec0003800000 */
.L_x_53:
[----:B------:R0:W1:Y:S02]  /*17c0*/  LDS R15, [R2+0x334] ;  /* 0x00033400020f7984 */ /* 0x0000640000000800 */
.L_x_54:
[----:B------:R-:W-:Y:S05]  /*17d0*/  BSYNC.RECONVERGENT B1 ;  /* 0x0000000000017941 */ /* 0x000fea0003800200 */
.L_x_52:
[----:B--2---:R-:W-:-:S05]  /*17e0*/  IMAD.WIDE R12, R11, 0x4, R6 ;  /* 0x000000040b0c7825 */ /* 0x004fca00078e0206 */
[----:B-1----:R1:W-:Y:S02]  /*17f0*/  STG.E desc[UR8][R12.64], R15 ;  /* 0x0000000f0c007986 */ /* 0x0023e4000c101908 */
.L_x_51:
[----:B------:R-:W-:Y:S05]  /*1800*/  BSYNC.RECONVERGENT B0 ;  /* 0x0000000000007941 */ /* 0x000fea0003800200 */
.L_x_50:
[----:B------:R-:W-:Y:S01]  /*1810*/  BAR.SYNC.DEFER_BLOCKING 0x0 ;  /* 0x0000000000007b1d */ /* 0x000fe20000010000 */
[----:B------:R-:W-:-:S05]  /*1820*/  UIADD3 UR6, UPT, UPT, UR4, 0x2, URZ ;  /* 0x0000000204067890 */ /* 0x000fca000fffe0ff */
[----:B------:R-:W-:Y:S04]  /*1830*/  BSSY.RECONVERGENT B0, `(.L_x_55) ;  /* 0x0000011000007945 */ /* 0x000fe80003800200 */
[----:B------:R-:W-:Y:S05]  /*1840*/  @P1 BRA `(.L_x_56) ;  /* 0x0000000000381947 */ /* 0x000fea0003800000 */
[----:B------:R-:W5:Y:S01]  /*1850*/  LDS R11, [R2+0x334] ;  /* 0x00033400020b7984 */ /* 0x000f620000000800 */
[----:B------:R-:W-:Y:S01]  /*1860*/  UIADD3 UR10, UPT, UPT, UR7, -0x1, URZ ;  /* 0xffffffff070a7890 */ /* 0x000fe2000fffe0ff */
[----:B-1----:R-:W-:Y:S02]  /*1870*/  IADD3 R13, PT, PT, R9, UR5, RZ ;  /* 0x00000005090d7c10 */ /* 0x002fe4000fffe0ff */
[----:B------:R-:W1:Y:S03]  /*1880*/  LDS R15, [R2+0x664] ;  /* 0x00066400020f7984 */ /* 0x000e660000000800 */
[----:B------:R-:W-:-:S05]  /*1890*/  IMAD.U32 R8, RZ, RZ, UR10 ;  /* 0x0000000aff087e24 */ /* 0x000fca000f8e00ff */
[----:B------:R-:W-:Y:S01]  /*18a0*/  ISETP.LE.AND P3, PT, R8, UR6, PT ;  /* 0x0000000608007c0c */ /* 0x000fe2000bf63270 */
[----:B-----5:R0:W-:Y:S04]  /*18b0*/  STS [R2+0x4], R11 ;  /* 0x0000040b02007388 */ /* 0x0201e80000000800 */
[----:B-1----:R0:W-:Y:S08]  /*18c0*/  STS [R2+0x334], R15 ;  /* 0x0003340f02007388 */ /* 0x0021f00000000800 */
[----:B------:R-:W-:Y:S05]  /*18d0*/  @P3 BRA `(.L_x_57) ;  /* 0x00000000000c3947 */ /* 0x000fea0003800000 */
[----:B0-----:R-:W-:-:S06]  /*18e0*/  IMAD.WIDE R10, R13, 0x4, R4 ;  /* 0x000000040d0a7825 */ /* 0x001fcc00078e0204 */
[----:B------:R-:W5:Y:S04]  /*18f0*/  LDG.E R11, desc[UR8][R10.64] ;  /* 0x000000080a0b7981 */ /* 0x000f68000c1e1900 */
[----:B-----5:R1:W-:Y:S02]  /*1900*/  STS [R2+0x664], R11 ;  /* 0x0006640b02007388 */ /* 0x0203e40000000800 */
.L_x_57:
[----:B01----:R-:W-:Y:S01]  /*1910*/  IMAD.MOV.U32 R11, RZ, RZ, R9 ;  /* 0x000000ffff0b7224 */ /* 0x003fe200078e0009 */
[----:B------:R-:W-:Y:S06]  /*1920*/  BRA `(.L_x_58) ;  /* 0x0000000000047947 */ /* 0x000fec0003800000 */
.L_x_56:
[----:B-1----:R-:W-:-:S07]  /*1930*/  MOV R13, R9 ;  /* 0x00000009000d7202 */ /* 0x002fce0000000f00 */
.L_x_58:
[----:B------:R-:W-:Y:S05]  /*1940*/  BSYNC.RECONVERGENT B0 ;  /* 0x0000000000007941 */ /* 0x000fea0003800200 */
.L_x_55:
[----:B------:R-:W-:Y:S04]  /*1950*/  BSSY.RECONVERGENT B0, `(.L_x_59) ;  /* 0x000000e000007945 */ /* 0x000fe80003800200 */
[----:B------:R-:W-:Y:S05]  /*1960*/  @!P0 BRA `(.L_x_60) ;  /* 0x0000000000308947 */ /* 0x000fea0003800000 */
[----:B0-----:R-:W0:Y:S01]  /*1970*/  LDS R10, [R3] ;  /* 0x00000000030a7984 */ /* 0x001e220000000800 */
[----:B------:R-:W-:Y:S01]  /*1980*/  UIADD3 UR10, UPT, UPT, UR7, -0x1, URZ ;  /* 0xffffffff070a7890 */ /* 0x000fe2000fffe0ff */
[----:B------:R-:W-:Y:S02]  /*1990*/  IADD3 R0, PT, PT, R0, UR5, RZ ;  /* 0x0000000500007c10 */ /* 0x000fe4000fffe0ff */
[----:B------:R-:W1:Y:S03]  /*19a0*/  LDS R12, [R3+0x330] ;  /* 0x00033000030c7984 */ /* 0x000e660000000800 */
[----:B------:R-:W-:-:S05]  /*19b0*/  IMAD.U32 R8, RZ, RZ, UR10 ;  /* 0x0000000aff087e24 */ /* 0x000fca000f8e00ff */
[----:B------:R-:W-:Y:S01]  /*19c0*/  ISETP.LE.AND P3, PT, R8, UR6, PT ;  /* 0x0000000608007c0c */ /* 0x000fe2000bf63270 */
[----:B0-----:R0:W-:Y:S04]  /*19d0*/  STS [R3+-0x330], R10 ;  /* 0xfffcd00a03007388 */ /* 0x0011e80000000800 */
[----:B-1----:R0:W-:Y:S08]  /*19e0*/  STS [R3], R12 ;  /* 0x0000000c03007388 */ /* 0x0021f00000000800 */
[----:B------:R-:W-:Y:S05]  /*19f0*/  @P3 BRA `(.L_x_60) ;  /* 0x00000000000c3947 */ /* 0x000fea0003800000 */
[----:B---3--:R-:W-:-:S06]  /*1a00*/  IMAD.WIDE R14, R0, 0x4, R4 ;  /* 0x00000004000e7825 */ /* 0x008fcc00078e0204 */
[----:B------:R-:W3:Y:S04]  /*1a10*/  LDG.E R14, desc[UR8][R14.64] ;  /* 0x000000080e0e7981 */ /* 0x000ee8000c1e1900 */
[----:B---3--:R1:W-:Y:S02]  /*1a20*/  STS [R3+0x330], R14 ;  /* 0x0003300e03007388 */ /* 0x0083e40000000800 */
.L_x_60:
[----:B------:R-:W-:Y:S05]  /*1a30*/  BSYNC.RECONVERGENT B0 ;  /* 0x0000000000007941 */ /* 0x000fea0003800200 */
.L_x_59:
[----:B------:R-:W-:Y:S06]  /*1a40*/  BAR.SYNC.DEFER_BLOCKING 0x0 ;  /* 0x0000000000007b1d */ /* 0x000fec0000010000 */
[----:B------:R-:W-:Y:S04]  /*1a50*/  BSSY.RECONVERGENT B0, `(.L_x_61) ;  /* 0x0000017000007945 */ /* 0x000fe80003800200 */
[----:B------:R-:W-:Y:S05]  /*1a60*/  @P1 BRA `(.L_x_62) ;  /* 0x0000000000541947 */ /* 0x000fea0003800000 */
[----:B------:R-:W-:Y:S01]  /*1a70*/  ISETP.EQ.OR P3, PT, R17, 0x2, P2 ;  /* 0x000000021100780c */ /* 0x000fe20001762670 */
[----:B------:R-:W-:Y:S03]  /*1a80*/  BSSY.RECONVERGENT B1, `(.L_x_63) ;  /* 0x0000011000017945 */ /* 0x000fe60003800200 */
[----:B------:R-:W-:-:S13]  /*1a90*/  ISETP.EQ.OR P3, PT, R16, 0x3, P3 ;  /* 0x000000031000780c */ /* 0x000fda0001f62670 */
[----:B------:R-:W-:Y:S05]  /*1aa0*/  @P3 BRA `(.L_x_64) ;  /* 0x0000000000343947 */ /* 0x000fea0003800000 */
[----:B------:R-:W-:Y:S04]  /*1ab0*/  LDS R9, [R2+0x338] ;  /* 0x0003380002097984 */ /* 0x000fe80000000800 */
[----:B0-----:R-:W0:Y:S04]  /*1ac0*/  LDS R10, [R2+0x330] ;  /* 0x00033000020a7984 */ /* 0x001e280000000800 */
[----:B------:R-:W5:Y:S04]  /*1ad0*/  LDS R12, [R2+0x2ac] ;  /* 0x0002ac00020c7984 */ /* 0x000f680000000800 */
[----:B-1-3--:R-:W1:Y:S04]  /*1ae0*/  LDS R14, [R2+0x3bc] ;  /* 0x0003bc00020e7984 */ /* 0x00ae680000000800 */
[----:B------:R-:W3:Y:S04]  /*1af0*/  LDS R18, [R2+0x4] ;  /* 0x0000040002127984 */ /* 0x000ee80000000800 */
[----:B------:R-:W2:Y:S01]  /*1b00*/  LDS R20, [R2+0x664] ;  /* 0x0006640002147984 */ /* 0x000ea20000000800 */
[----:B0-----:R-:W-:-:S04]  /*1b10*/  FADD R9, R9, R10 ;  /* 0x0000000a09097221 */ /* 0x001fc80000000000 */
[----:B-----5:R-:W-:-:S04]  /*1b20*/  FADD R9, R9, R12 ;  /* 0x0000000c09097221 */ /* 0x020fc80000000000 */
[----:B-1----:R-:W-:-:S04]  /*1b30*/  FADD R9, R9, R14 ;  /* 0x0000000e09097221 */ /* 0x002fc80000000000 */
[----:B---3--:R-:W-:-:S04]  /*1b40*/  FADD R9, R9, R18 ;  /* 0x0000001209097221 */ /* 0x008fc80000000000 */
[----:B--2---:R-:W-:-:S04]  /*1b50*/  FADD R9, R9, R20 ;  /* 0x0000001409097221 */ /* 0x004fc80000000000 */
[----:B------:R-:W-:Y:S01]  /*1b60*/  FMUL R9, R9, 0.16666667163372039795 ;  /* 0x3e2aaaab09097820 */ /* 0x000fe20000400000 */
[----:B------:R-:W-:Y:S06]  /*1b70*/  BRA `(.L_x_65) ;  /* 0x0000000000047947 */ /* 0x000fec0003800000 */
.L_x_64:
[----:B------:R0:W0:Y:S02]  /*1b80*/  LDS R9, [R2+0x334] ;  /* 0x0003340002097984 */ /* 0x0000240000000800 */
.L_x_65:
[----:B------:R-:W-:Y:S05]  /*1b90*/  BSYNC.RECONVERGENT B1 ;  /* 0x0000000000017941 */ /* 0x000fea0003800200 */
.L_x_63:
[----:B-123--:R-:W-:-:S05]  /*1ba0*/  IMAD.WIDE R14, R11, 0x4, R6 ;  /* 0x000000040b0e7825 */ /* 0x00efca00078e0206 */
[----:B0-----:R0:W-:Y:S02]  /*1bb0*/  STG.E desc[UR8][R14.64], R9 ;  /* 0x000000090e007986 */ /* 0x0011e4000c101908 */
.L_x_62:
[----:B------:R-:W-:Y:S05]  /*1bc0*/  BSYNC.RECONVERGENT B0 ;  /* 0x0000000000007941 */ /* 0x000fea0003800200 */
.L_x_61:
[----:B------:R-:W-:Y:S01]  /*1bd0*/  BAR.SYNC.DEFER_BLOCKING 0x0 ;  /* 0x0000000000007b1d */ /* 0x000fe20000010000 */
[----:B------:R-:W-:-:S05]  /*1be0*/  UIADD3 UR6, UPT, UPT, UR4, 0x3, URZ ;  /* 0x0000000304067890 */ /* 0x000fca000fffe0ff */
[----:B------:R-:W-:Y:S04]  /*1bf0*/  BSSY.RECONVERGENT B0, `(.L_x_66) ;  /* 0x0000011000007945 */ /* 0x000fe80003800200 */
[----:B------:R-:W-:Y:S05]  /*1c00*/  @P1 BRA `(.L_x_67) ;  /* 0x0000000000381947 */ /* 0x000fea0003800000 */
[----:B------:R-:W5:Y:S01]  /*1c10*/  LDS R11, [R2+0x334] ;  /* 0x00033400020b7984 */ /* 0x000f620000000800 */
[----:B------:R-:W-:Y:S01]  /*1c20*/  UIADD3 UR10, UPT, UPT, UR7, -0x1, URZ ;  /* 0xffffffff070a7890 */ /* 0x000fe2000fffe0ff */
[----:B0-----:R-:W-:Y:S02]  /*1c30*/  IADD3 R9, PT, PT, R13, UR5, RZ ;  /* 0x000000050d097c10 */ /* 0x001fe4000fffe0ff */
[----:B------:R-:W0:Y:S03]  /*1c40*/  LDS R15, [R2+0x664] ;  /* 0x00066400020f7984 */ /* 0x000e260000000800 */
[----:B------:R-:W-:-:S05]  /*1c50*/  IMAD.U32 R8, RZ, RZ, UR10 ;  /* 0x0000000aff087e24 */ /* 0x000fca000f8e00ff */
[----:B------:R-:W-:Y:S01]  /*1c60*/  ISETP.LE.AND P3, PT, R8, UR6, PT ;  /* 0x0000000608007c0c */ /* 0x000fe2000bf63270 */
[----:B-----5:R1:W-:Y:S04]  /*1c70*/  STS [R2+0x4], R11 ;  /* 0x0000040b02007388 */ /* 0x0203e80000000800 */
[----:B0-----:R1:W-:Y:S08]  /*1c80*/  STS [R2+0x334], R15 ;  /* 0x0003340f02007388 */ /* 0x0013f00000000800 */
[----:B------:R-:W-:Y:S05]  /*1c90*/  @P3 BRA `(.L_x_68) ;  /* 0x00000000000c3947 */ /* 0x000fea0003800000 */
[----:B-1----:R-:W-:-:S06]  /*1ca0*/  IMAD.WIDE R10, R9, 0x4, R4 ;  /* 0x00000004090a7825 */ /* 0x002fcc00078e0204 */
[----:B------:R-:W5:Y:S04]  /*1cb0*/  LDG.E R11, desc[UR8][R10.64] ;  /* 0x000000080a0b7981 */ /* 0x000f68000c1e1900 */
[----:B-----5:R0:W-:Y:S02]  /*1cc0*/  STS [R2+0x664], R11 ;  /* 0x0006640b02007388 */ /* 0x0201e40000000800 */
.L_x_68:
[----:B01----:R-:W-:Y:S01]  /*1cd0*/  IMAD.MOV.U32 R11, RZ, RZ, R13 ;  /* 0x000000ffff0b7224 */ /* 0x003fe200078e000d */
[----:B------:R-:W-:Y:S06]  /*1ce0*/  BRA `(.L_x_69) ;  /* 0x0000000000047947 */ /* 0x000fec0003800000 */
.L_x_67:
[----:B0-----:R-:W-:-:S07]  /*1cf0*/  MOV R9, R13 ;  /* 0x0000000d00097202 */ /* 0x001fce0000000f00 */
.L_x_69:
[----:B------:R-:W-:Y:S05]  /*1d00*/  BSYNC.RECONVERGENT B0 ;  /* 0x0000000000007941 */ /* 0x000fea0003800200 */
.L_x_66:
[----:B------:R-:W-:Y:S04]  /*1d10*/  BSSY.RECONVERGENT B0, `(.L_x_70) ;  /* 0x000000e000007945 */ /* 0x000fe80003800200 */
[----:B------:R-:W-:Y:S05]  /*1d20*/  @!P0 BRA `(.L_x_71) ;  /* 0x0000000000308947 */ /* 0x000fea0003800000 */
[----:B------:R-:W0:Y:S01]  /*1d30*/  LDS R10, [R3] ;  /* 0x00000000030a7984 */ /* 0x000e220000000800 */
[----:B------:R-:W-:Y:S01]  /*1d40*/  UIADD3 UR10, UPT, UPT, UR7, -0x1, URZ ;  /* 0xffffffff070a7890 */ /* 0x000fe2000fffe0ff */
[----:B------:R-:W-:Y:S02]  /*1d50*/  VIADD R0, R0, UR5 ;  /* 0x0000000500007c36 */ /* 0x000fe40008000000 */
[----:B------:R-:W5:Y:S03]  /*1d60*/  LDS R12, [R3+0x330] ;  /* 0x00033000030c7984 */ /* 0x000f660000000800 */
[----:B------:R-:W-:-:S04]  /*1d70*/  MOV R8, UR10 ;  /* 0x0000000a00087c02 */ /* 0x000fc80008000f00 */
[----:B------:R-:W-:Y:S01]  /*1d80*/  ISETP.LE.AND P3, PT, R8, UR6, PT ;  /* 0x0000000608007c0c */ /* 0x000fe2000bf63270 */
[----:B0-----:R0:W-:Y:S04]  /*1d90*/  STS [R3+-0x330], R10 ;  /* 0xfffcd00a03007388 */ /* 0x0011e80000000800 */
[----:B-----5:R0:W-:Y:S08]  /*1da0*/  STS [R3], R12 ;  /* 0x0000000c03007388 */ /* 0x0201f00000000800 */
[----:B------:R-:W-:Y:S05]  /*1db0*/  @P3 BRA `(.L_x_71) ;  /* 0x00000000000c3947 */ /* 0x000fea0003800000 */
[----:B0-----:R-:W-:-:S06]  /*1dc0*/  IMAD.WIDE R12, R0, 0x4, R4 ;  /* 0x00000004000c7825 */ /* 0x001fcc00078e0204 */
[----:B------:R-:W5:Y:S04]  /*1dd0*/  LDG.E R12, desc[UR8][R12.64] ;  /* 0x000000080c0c7981 */ /* 0x000f68000c1e1900 */
[----:B-----5:R0:W-:Y:S02]  /*1de0*/  STS [R3+0x330], R12 ;  /* 0x0003300c03007388 */ /* 0x0201e40000000800 */
.L_x_71:
[----:B------:R-:W-:Y:S05]  /*1df0*/  BSYNC.RECONVERGENT B0 ;  /* 0x0000000000007941 */ /* 0x000fea0003800200 */
.L_x_70:
[----:B------:R-:W-:Y:S06]  /*1e00*/  BAR.SYNC.DEFER_BLOCKING 0x0 ;  /* 0x0000000000007b1d */ /* 0x000fec0000010000 */
[----:B------:R-:W-:Y:S04]  /*1e10*/  BSSY.RECONVERGENT B0, `(.L_x_72) ;  /* 0x0000017000007945 */ /* 0x000fe80003800200 */
[----:B------:R-:W-:Y:S05]  /*1e20*/  @P1 BRA `(.L_x_73) ;  /* 0x0000000000541947 */ /* 0x000fea0003800000 */
[----:B------:R-:W-:Y:S01]  /*1e30*/  ISETP.EQ.OR P3, PT, R17, 0x3, P2 ;  /* 0x000000031100780c */ /* 0x000fe20001762670 */
[----:B------:R-:W-:Y:S03]  /*1e40*/  BSSY.RECONVERGENT B1, `(.L_x_74) ;  /* 0x0000011000017945 */ /* 0x000fe60003800200 */
[----:B------:R-:W-:-:S13]  /*1e50*/  ISETP.EQ.OR P3, PT, R16, 0x4, P3 ;  /* 0x000000041000780c */ /* 0x000fda0001f62670 */
[----:B------:R-:W-:Y:S05]  /*1e60*/  @P3 BRA `(.L_x_75) ;  /* 0x0000000000343947 */ /* 0x000fea0003800000 */
[----:B0-----:R-:W-:Y:S04]  /*1e70*/  LDS R10, [R2+0x338] ;  /* 0x00033800020a7984 */ /* 0x001fe80000000800 */
[----:B------:R-:W0:Y:S04]  /*1e80*/  LDS R13, [R2+0x330] ;  /* 0x00033000020d7984 */ /* 0x000e280000000800 */
[----:B------:R-:W5:Y:S04]  /*1e90*/  LDS R15, [R2+0x2ac] ;  /* 0x0002ac00020f7984 */ /* 0x000f680000000800 */
[----:B------:R-:W1:Y:S04]  /*1ea0*/  LDS R19, [R2+0x3bc] ;  /* 0x0003bc0002137984 */ /* 0x000e680000000800 */
[----:B------:R-:W2:Y:S04]  /*1eb0*/  LDS R21, [R2+0x4] ;  /* 0x0000040002157984 */ /* 0x000ea80000000800 */
[----:B------:R-:W3:Y:S01]  /*1ec0*/  LDS R23, [R2+0x664] ;  /* 0x0006640002177984 */ /* 0x000ee20000000800 */
[----:B0-----:R-:W-:-:S04]  /*1ed0*/  FADD R10, R10, R13 ;  /* 0x0000000d0a0a7221 */ /* 0x001fc80000000000 */
[----:B-----5:R-:W-:-:S04]  /*1ee0*/  FADD R10, R10, R15 ;  /* 0x0000000f0a0a7221 */ /* 0x020fc80000000000 */
[----:B-1----:R-:W-:-:S04]  /*1ef0*/  FADD R10, R10, R19 ;  /* 0x000000130a0a7221 */ /* 0x002fc80000000000 */
[----:B--2---:R-:W-:-:S04]  /*1f00*/  FADD R10, R10, R21 ;  /* 0x000000150a0a7221 */ /* 0x004fc80000000000 */
[----:B---3--:R-:W-:-:S04]  /*1f10*/  FADD R10, R10, R23 ;  /* 0x000000170a0a7221 */ /* 0x008fc80000000000 */
[----:B------:R-:W-:Y:S01]  /*1f20*/  FMUL R15, R10, 0.16666667163372039795 ;  /* 0x3e2aaaab0a0f7820 */ /* 0x000fe20000400000 */
[----:B------:R-:W-:Y:S06]  /*1f30*/  BRA `(.L_x_76) ;  /* 0x0000000000047947 */ /* 0x000fec0003800000 */
.L_x_75:
[----:B------:R0:W0:Y:S02]  /*1f40*/  LDS R15, [R2+0x334] ;  /* 0x00033400020f7984 */ /* 0x0000240000000800 */
.L_x_76:
[----:B------:R-:W-:Y:S05]  /*1f50*/  BSYNC.RECONVERGENT B1 ;  /* 0x0000000000017941 */ /* 0x000fea0003800200 */
.L_x_74:
[----:B0-2---:R-:W-:-:S05]  /*1f60*/  IMAD.WIDE R12, R11, 0x4, R6 ;  /* 0x000000040b0c7825 */ /* 0x005fca00078e0206 */
[----:B------:R0:W-:Y:S02]  /*1f70*/  STG.E desc[UR8][R12.64], R15 ;  /* 0x0000000f0c007986 */ /* 0x0001e4000c101908 */
.L_x_73:
[----:B------:R-:W-:Y:S05]  /*1f80*/  BSYNC.RECONVERGENT B0 ;  /* 0x0000000000007941 */ /* 0x000fea0003800200 */
.L_x_72:
[----:B------:R-:W-:Y:S01]  /*1f90*/  BAR.SYNC.DEFER_BLOCKING 0x0 ;  /* 0x0000000000007b1d */ /* 0x000fe20000010000 */
[----:B------:R-:W-:Y:S01]  /*1fa0*/  UIADD3 UR4, UPT, UPT, UR4, 0x4, URZ ;  /* 0x0000000404047890 */ /* 0x000fe2000fffe0ff */
[----:B------:R-:W-:Y:S02]  /*1fb0*/  IADD3 R16, PT, PT, R16, -0x4, RZ ;  /* 0xfffffffc10107810 */ /* 0x000fe40007ffe0ff */
[----:B------:R-:W-:Y:S01]  /*1fc0*/  IADD3 R17, PT, PT, R17, -0x4, RZ ;  /* 0xfffffffc11117810 */ /* 0x000fe20007ffe0ff */
[----:B------:R-:W-:-:S09]  /*1fd0*/  UISETP.GE.AND UP0, UPT, UR4, UR7, UPT ;  /* 0x000000070400728c */ /* 0x000fd2000bf06270 */
[----:B------:R-:W-:Y:S05]  /*1fe0*/  BRA.U !UP0, `(.L_x_77) ;  /* 0xfffffff108287547 */ /* 0x000fea000b83ffff */
[----:B------:R-:W-:Y:S05]  /*1ff0*/  EXIT ;  /* 0x000000000000794d */ /* 0x000fea0003800000 */
.L_x_78:
[----:B------:R-:W-:-:S00]  /*2000*/  BRA `(.L_x_78) ;  /* 0xfffffffc00fc7947 */ /* 0x000fc0000383ffff */
[----:B------:R-:W-:-:S00]  /*2010*/  NOP ;  /* 0x0000000000007918 */ /* 0x000fc00000000000 */
        /* <DEDUP_REMOVED lines=14> */
.L_x_79:


//--------------------- .nv.shared._Z13GPU_laplace3diiiiPfS_ --------------------------
	.section	.nv.shared._Z13GPU_laplace3diiiiPfS_,"aw",@nobits
	.sectionflags	@""
	.align	4
.nv.shared._Z13GPU_laplace3diiiiPfS_:
	.zero		3472


//--------------------- .nv.shared.reserved.0     --------------------------
	.section	.nv.shared.reserved.0,"aw",@nobits
	.weak		__nv_reservedSMEM_offset_0_alias
	.size		__nv_reservedSMEM_offset_0_alias, 0, 64
	.other		__nv_reservedSMEM_offset_0_alias,@"STO_CUDA_RESERVED_SHARED STV_DEFAULT"
__nv_reservedSMEM_offset_0_alias:
	.zero		0
	.zero		64


//--------------------- .nv.constant0._Z13GPU_laplace3diiiiPfS_ --------------------------
	.section	.nv.constant0._Z13GPU_laplace3diiiiPfS_,"a",@progbits
	.sectionflags	@""
	.align	4
.nv.constant0._Z13GPU_laplace3diiiiPfS_:
	.zero		928


//--------------------- SYMBOLS --------------------------

	.type		.nv.reservedSmem.offset0,@object
	.size		.nv.reservedSmem.offset0,0x4
	.type		.nv.reservedSmem.cap,@object
	.size		.nv.reservedSmem.cap,0x4
